//
// Generated by NVIDIA NVVM Compiler
//
// Compiler Build ID: CL-36424714
// Cuda compilation tools, release 13.0, V13.0.88
// Based on NVVM 20.0.0
//

.version 9.0
.target sm_100
.address_size 64

	// .globl	_Z6kernelPA28_A28_f
.extern .func  (.param .b32 func_retval0) vprintf
(
	.param .b64 vprintf_param_0,
	.param .b64 vprintf_param_1
)
;
.global .align 4 .b8 precalc_xorwow_matrix[102400];
.global .align 4 .b8 precalc_xorwow_offset_matrix[102400];
.global .align 4 .b8 mrg32k3aM1[2304];
.global .align 4 .b8 mrg32k3aM2[2304];
.global .align 4 .b8 mrg32k3aM1SubSeq[2016];
.global .align 4 .b8 mrg32k3aM2SubSeq[2016];
.global .align 4 .b8 mrg32k3aM1Seq[2304];
.global .align 4 .b8 mrg32k3aM2Seq[2304];
.const .align 8 .b8 __cr_lgamma_table[72];
// _ZZ6kernelPA28_A28_fE9CL1_input has been demoted
// _ZZ6kernelPA28_A28_fE11CL1_filters has been demoted
.global .align 1 .b8 $str[10] = {10, 70, 105, 108, 116, 101, 114, 58, 10};
.global .align 1 .b8 $str$1[6] = {37, 46, 50, 102, 32};
.global .align 1 .b8 $str$2[2] = {10};
.global .align 1 .b8 $str$3[9] = {10, 73, 110, 112, 117, 116, 58, 10};
.global .align 1 .b8 $str$4[10] = {10, 79, 117, 116, 112, 117, 116, 58, 10};

.visible .entry _Z6kernelPA28_A28_f(
	.param .u64 .ptr .align 1 _Z6kernelPA28_A28_f_param_0
)
{
	.local .align 8 .b8 	__local_depot0[56];
	.reg .b64 	%SP;
	.reg .b64 	%SPL;
	.reg .pred 	%p<69>;
	.reg .b32 	%r<1515>;
	.reg .b32 	%f<122>;
	.reg .b64 	%rd<49>;
	.reg .b64 	%fd<54>;
	// demoted variable
	.shared .align 4 .b8 _ZZ6kernelPA28_A28_fE9CL1_input[3136];
	// demoted variable
	.shared .align 4 .b8 _ZZ6kernelPA28_A28_fE11CL1_filters[3200];
	mov.u64 	%SPL, __local_depot0;
	cvta.local.u64 	%SP, %SPL;
	add.u64 	%rd1, %SPL, 0;
	mov.u32 	%r575, %ctaid.x;
	mov.u32 	%r576, %ntid.x;
	mov.u32 	%r577, %tid.x;
	mad.lo.s32 	%r578, %r575, %r576, %r577;
	cvt.s64.s32 	%rd2, %r578;
	mov.b32 	%r1237, 1478573778;
	mov.b32 	%r579, 716983765;
	st.local.v2.u32 	[%rd1], {%r579, %r1237};
	mov.b32 	%r1235, -123459836;
	mov.b32 	%r1236, 1163863128;
	st.local.v2.u32 	[%rd1+8], {%r1236, %r1235};
	mov.b32 	%r1233, 1360900310;
	mov.b32 	%r1234, -589760388;
	st.local.v2.u32 	[%rd1+16], {%r1234, %r1233};
	setp.eq.s32 	%p1, %r578, 0;
	@%p1 bra 	$L__BB0_115;
	mov.b32 	%r1220, 0;
	mov.b32 	%r1237, 1478573778;
	mov.b32 	%r1236, 1163863128;
	mov.b32 	%r1235, -123459836;
	mov.b32 	%r1234, -589760388;
	mov.b32 	%r1233, 1360900310;
	mov.u64 	%rd14, precalc_xorwow_matrix;
	mov.u64 	%rd48, %rd2;
$L__BB0_2:
	mov.u64 	%rd3, %rd48;
	and.b64  	%rd4, %rd3, 3;
	setp.eq.s64 	%p2, %rd4, 0;
	@%p2 bra 	$L__BB0_114;
	mul.wide.u32 	%rd13, %r1220, 3200;
	add.s64 	%rd5, %rd14, %rd13;
	mov.b32 	%r1233, 0;
	mov.u32 	%r1234, %r1233;
	mov.u32 	%r1235, %r1233;
	mov.u32 	%r1236, %r1233;
	mov.u32 	%r1237, %r1233;
	mov.u32 	%r1226, %r1233;
$L__BB0_4:
	mul.wide.u32 	%rd15, %r1226, 4;
	add.s64 	%rd16, %rd1, %rd15;
	ld.local.u32 	%r13, [%rd16+4];
	shl.b32 	%r14, %r1226, 5;
	mov.b32 	%r1232, 0;
$L__BB0_5:
	.pragma "nounroll";
	shr.u32 	%r588, %r13, %r1232;
	and.b32  	%r589, %r588, 1;
	setp.eq.b32 	%p3, %r589, 1;
	not.pred 	%p4, %p3;
	add.s32 	%r590, %r14, %r1232;
	mul.lo.s32 	%r591, %r590, 5;
	mul.wide.u32 	%rd17, %r591, 4;
	add.s64 	%rd6, %rd5, %rd17;
	@%p4 bra 	$L__BB0_7;
	ld.global.u32 	%r592, [%rd6];
	xor.b32  	%r1237, %r1237, %r592;
	ld.global.u32 	%r593, [%rd6+4];
	xor.b32  	%r1236, %r1236, %r593;
	ld.global.u32 	%r594, [%rd6+8];
	xor.b32  	%r1235, %r1235, %r594;
	ld.global.u32 	%r595, [%rd6+12];
	xor.b32  	%r1234, %r1234, %r595;
	ld.global.u32 	%r596, [%rd6+16];
	xor.b32  	%r1233, %r1233, %r596;
$L__BB0_7:
	and.b32  	%r598, %r588, 2;
	setp.eq.s32 	%p5, %r598, 0;
	@%p5 bra 	$L__BB0_9;
	ld.global.u32 	%r599, [%rd6+20];
	xor.b32  	%r1237, %r1237, %r599;
	ld.global.u32 	%r600, [%rd6+24];
	xor.b32  	%r1236, %r1236, %r600;
	ld.global.u32 	%r601, [%rd6+28];
	xor.b32  	%r1235, %r1235, %r601;
	ld.global.u32 	%r602, [%rd6+32];
	xor.b32  	%r1234, %r1234, %r602;
	ld.global.u32 	%r603, [%rd6+36];
	xor.b32  	%r1233, %r1233, %r603;
$L__BB0_9:
	and.b32  	%r605, %r588, 4;
	setp.eq.s32 	%p6, %r605, 0;
	@%p6 bra 	$L__BB0_11;
	ld.global.u32 	%r606, [%rd6+40];
	xor.b32  	%r1237, %r1237, %r606;
	ld.global.u32 	%r607, [%rd6+44];
	xor.b32  	%r1236, %r1236, %r607;
	ld.global.u32 	%r608, [%rd6+48];
	xor.b32  	%r1235, %r1235, %r608;
	ld.global.u32 	%r609, [%rd6+52];
	xor.b32  	%r1234, %r1234, %r609;
	ld.global.u32 	%r610, [%rd6+56];
	xor.b32  	%r1233, %r1233, %r610;
$L__BB0_11:
	and.b32  	%r612, %r588, 8;
	setp.eq.s32 	%p7, %r612, 0;
	@%p7 bra 	$L__BB0_13;
	ld.global.u32 	%r613, [%rd6+60];
	xor.b32  	%r1237, %r1237, %r613;
	ld.global.u32 	%r614, [%rd6+64];
	xor.b32  	%r1236, %r1236, %r614;
	ld.global.u32 	%r615, [%rd6+68];
	xor.b32  	%r1235, %r1235, %r615;
	ld.global.u32 	%r616, [%rd6+72];
	xor.b32  	%r1234, %r1234, %r616;
	ld.global.u32 	%r617, [%rd6+76];
	xor.b32  	%r1233, %r1233, %r617;
$L__BB0_13:
	and.b32  	%r619, %r588, 16;
	setp.eq.s32 	%p8, %r619, 0;
	@%p8 bra 	$L__BB0_15;
	ld.global.u32 	%r620, [%rd6+80];
	xor.b32  	%r1237, %r1237, %r620;
	ld.global.u32 	%r621, [%rd6+84];
	xor.b32  	%r1236, %r1236, %r621;
	ld.global.u32 	%r622, [%rd6+88];
	xor.b32  	%r1235, %r1235, %r622;
	ld.global.u32 	%r623, [%rd6+92];
	xor.b32  	%r1234, %r1234, %r623;
	ld.global.u32 	%r624, [%rd6+96];
	xor.b32  	%r1233, %r1233, %r624;
$L__BB0_15:
	and.b32  	%r626, %r588, 32;
	setp.eq.s32 	%p9, %r626, 0;
	@%p9 bra 	$L__BB0_17;
	ld.global.u32 	%r627, [%rd6+100];
	xor.b32  	%r1237, %r1237, %r627;
	ld.global.u32 	%r628, [%rd6+104];
	xor.b32  	%r1236, %r1236, %r628;
	ld.global.u32 	%r629, [%rd6+108];
	xor.b32  	%r1235, %r1235, %r629;
	ld.global.u32 	%r630, [%rd6+112];
	xor.b32  	%r1234, %r1234, %r630;
	ld.global.u32 	%r631, [%rd6+116];
	xor.b32  	%r1233, %r1233, %r631;
$L__BB0_17:
	and.b32  	%r633, %r588, 64;
	setp.eq.s32 	%p10, %r633, 0;
	@%p10 bra 	$L__BB0_19;
	ld.global.u32 	%r634, [%rd6+120];
	xor.b32  	%r1237, %r1237, %r634;
	ld.global.u32 	%r635, [%rd6+124];
	xor.b32  	%r1236, %r1236, %r635;
	ld.global.u32 	%r636, [%rd6+128];
	xor.b32  	%r1235, %r1235, %r636;
	ld.global.u32 	%r637, [%rd6+132];
	xor.b32  	%r1234, %r1234, %r637;
	ld.global.u32 	%r638, [%rd6+136];
	xor.b32  	%r1233, %r1233, %r638;
$L__BB0_19:
	and.b32  	%r640, %r588, 128;
	setp.eq.s32 	%p11, %r640, 0;
	@%p11 bra 	$L__BB0_21;
	ld.global.u32 	%r641, [%rd6+140];
	xor.b32  	%r1237, %r1237, %r641;
	ld.global.u32 	%r642, [%rd6+144];
	xor.b32  	%r1236, %r1236, %r642;
	ld.global.u32 	%r643, [%rd6+148];
	xor.b32  	%r1235, %r1235, %r643;
	ld.global.u32 	%r644, [%rd6+152];
	xor.b32  	%r1234, %r1234, %r644;
	ld.global.u32 	%r645, [%rd6+156];
	xor.b32  	%r1233, %r1233, %r645;
$L__BB0_21:
	and.b32  	%r647, %r588, 256;
	setp.eq.s32 	%p12, %r647, 0;
	@%p12 bra 	$L__BB0_23;
	ld.global.u32 	%r648, [%rd6+160];
	xor.b32  	%r1237, %r1237, %r648;
	ld.global.u32 	%r649, [%rd6+164];
	xor.b32  	%r1236, %r1236, %r649;
	ld.global.u32 	%r650, [%rd6+168];
	xor.b32  	%r1235, %r1235, %r650;
	ld.global.u32 	%r651, [%rd6+172];
	xor.b32  	%r1234, %r1234, %r651;
	ld.global.u32 	%r652, [%rd6+176];
	xor.b32  	%r1233, %r1233, %r652;
$L__BB0_23:
	and.b32  	%r654, %r588, 512;
	setp.eq.s32 	%p13, %r654, 0;
	@%p13 bra 	$L__BB0_25;
	ld.global.u32 	%r655, [%rd6+180];
	xor.b32  	%r1237, %r1237, %r655;
	ld.global.u32 	%r656, [%rd6+184];
	xor.b32  	%r1236, %r1236, %r656;
	ld.global.u32 	%r657, [%rd6+188];
	xor.b32  	%r1235, %r1235, %r657;
	ld.global.u32 	%r658, [%rd6+192];
	xor.b32  	%r1234, %r1234, %r658;
	ld.global.u32 	%r659, [%rd6+196];
	xor.b32  	%r1233, %r1233, %r659;
$L__BB0_25:
	and.b32  	%r661, %r588, 1024;
	setp.eq.s32 	%p14, %r661, 0;
	@%p14 bra 	$L__BB0_27;
	ld.global.u32 	%r662, [%rd6+200];
	xor.b32  	%r1237, %r1237, %r662;
	ld.global.u32 	%r663, [%rd6+204];
	xor.b32  	%r1236, %r1236, %r663;
	ld.global.u32 	%r664, [%rd6+208];
	xor.b32  	%r1235, %r1235, %r664;
	ld.global.u32 	%r665, [%rd6+212];
	xor.b32  	%r1234, %r1234, %r665;
	ld.global.u32 	%r666, [%rd6+216];
	xor.b32  	%r1233, %r1233, %r666;
$L__BB0_27:
	and.b32  	%r668, %r588, 2048;
	setp.eq.s32 	%p15, %r668, 0;
	@%p15 bra 	$L__BB0_29;
	ld.global.u32 	%r669, [%rd6+220];
	xor.b32  	%r1237, %r1237, %r669;
	ld.global.u32 	%r670, [%rd6+224];
	xor.b32  	%r1236, %r1236, %r670;
	ld.global.u32 	%r671, [%rd6+228];
	xor.b32  	%r1235, %r1235, %r671;
	ld.global.u32 	%r672, [%rd6+232];
	xor.b32  	%r1234, %r1234, %r672;
	ld.global.u32 	%r673, [%rd6+236];
	xor.b32  	%r1233, %r1233, %r673;
$L__BB0_29:
	and.b32  	%r675, %r588, 4096;
	setp.eq.s32 	%p16, %r675, 0;
	@%p16 bra 	$L__BB0_31;
	ld.global.u32 	%r676, [%rd6+240];
	xor.b32  	%r1237, %r1237, %r676;
	ld.global.u32 	%r677, [%rd6+244];
	xor.b32  	%r1236, %r1236, %r677;
	ld.global.u32 	%r678, [%rd6+248];
	xor.b32  	%r1235, %r1235, %r678;
	ld.global.u32 	%r679, [%rd6+252];
	xor.b32  	%r1234, %r1234, %r679;
	ld.global.u32 	%r680, [%rd6+256];
	xor.b32  	%r1233, %r1233, %r680;
$L__BB0_31:
	and.b32  	%r682, %r588, 8192;
	setp.eq.s32 	%p17, %r682, 0;
	@%p17 bra 	$L__BB0_33;
	ld.global.u32 	%r683, [%rd6+260];
	xor.b32  	%r1237, %r1237, %r683;
	ld.global.u32 	%r684, [%rd6+264];
	xor.b32  	%r1236, %r1236, %r684;
	ld.global.u32 	%r685, [%rd6+268];
	xor.b32  	%r1235, %r1235, %r685;
	ld.global.u32 	%r686, [%rd6+272];
	xor.b32  	%r1234, %r1234, %r686;
	ld.global.u32 	%r687, [%rd6+276];
	xor.b32  	%r1233, %r1233, %r687;
$L__BB0_33:
	and.b32  	%r689, %r588, 16384;
	setp.eq.s32 	%p18, %r689, 0;
	@%p18 bra 	$L__BB0_35;
	ld.global.u32 	%r690, [%rd6+280];
	xor.b32  	%r1237, %r1237, %r690;
	ld.global.u32 	%r691, [%rd6+284];
	xor.b32  	%r1236, %r1236, %r691;
	ld.global.u32 	%r692, [%rd6+288];
	xor.b32  	%r1235, %r1235, %r692;
	ld.global.u32 	%r693, [%rd6+292];
	xor.b32  	%r1234, %r1234, %r693;
	ld.global.u32 	%r694, [%rd6+296];
	xor.b32  	%r1233, %r1233, %r694;
$L__BB0_35:
	and.b32  	%r696, %r588, 32768;
	setp.eq.s32 	%p19, %r696, 0;
	@%p19 bra 	$L__BB0_37;
	ld.global.u32 	%r697, [%rd6+300];
	xor.b32  	%r1237, %r1237, %r697;
	ld.global.u32 	%r698, [%rd6+304];
	xor.b32  	%r1236, %r1236, %r698;
	ld.global.u32 	%r699, [%rd6+308];
	xor.b32  	%r1235, %r1235, %r699;
	ld.global.u32 	%r700, [%rd6+312];
	xor.b32  	%r1234, %r1234, %r700;
	ld.global.u32 	%r701, [%rd6+316];
	xor.b32  	%r1233, %r1233, %r701;
$L__BB0_37:
	add.s32 	%r1232, %r1232, 16;
	setp.ne.s32 	%p20, %r1232, 32;
	@%p20 bra 	$L__BB0_5;
	mad.lo.s32 	%r702, %r1226, -31, %r14;
	add.s32 	%r1226, %r702, 1;
	setp.ne.s32 	%p21, %r1226, 5;
	@%p21 bra 	$L__BB0_4;
	st.local.u32 	[%rd1+4], %r1237;
	st.local.v2.u32 	[%rd1+8], {%r1236, %r1235};
	st.local.v2.u32 	[%rd1+16], {%r1234, %r1233};
	setp.eq.s64 	%p22, %rd4, 1;
	@%p22 bra 	$L__BB0_114;
	mov.b32 	%r1233, 0;
	mov.u32 	%r1234, %r1233;
	mov.u32 	%r1235, %r1233;
	mov.u32 	%r1236, %r1233;
	mov.u32 	%r1237, %r1233;
	mov.u32 	%r1318, %r1233;
$L__BB0_41:
	mul.wide.u32 	%rd18, %r1318, 4;
	add.s64 	%rd19, %rd1, %rd18;
	ld.local.u32 	%r189, [%rd19+4];
	shl.b32 	%r190, %r1318, 5;
	mov.b32 	%r1324, 0;
$L__BB0_42:
	.pragma "nounroll";
	shr.u32 	%r705, %r189, %r1324;
	and.b32  	%r706, %r705, 1;
	setp.eq.b32 	%p23, %r706, 1;
	not.pred 	%p24, %p23;
	add.s32 	%r707, %r190, %r1324;
	mul.lo.s32 	%r708, %r707, 5;
	mul.wide.u32 	%rd20, %r708, 4;
	add.s64 	%rd7, %rd5, %rd20;
	@%p24 bra 	$L__BB0_44;
	ld.global.u32 	%r709, [%rd7];
	xor.b32  	%r1237, %r1237, %r709;
	ld.global.u32 	%r710, [%rd7+4];
	xor.b32  	%r1236, %r1236, %r710;
	ld.global.u32 	%r711, [%rd7+8];
	xor.b32  	%r1235, %r1235, %r711;
	ld.global.u32 	%r712, [%rd7+12];
	xor.b32  	%r1234, %r1234, %r712;
	ld.global.u32 	%r713, [%rd7+16];
	xor.b32  	%r1233, %r1233, %r713;
$L__BB0_44:
	and.b32  	%r715, %r705, 2;
	setp.eq.s32 	%p25, %r715, 0;
	@%p25 bra 	$L__BB0_46;
	ld.global.u32 	%r716, [%rd7+20];
	xor.b32  	%r1237, %r1237, %r716;
	ld.global.u32 	%r717, [%rd7+24];
	xor.b32  	%r1236, %r1236, %r717;
	ld.global.u32 	%r718, [%rd7+28];
	xor.b32  	%r1235, %r1235, %r718;
	ld.global.u32 	%r719, [%rd7+32];
	xor.b32  	%r1234, %r1234, %r719;
	ld.global.u32 	%r720, [%rd7+36];
	xor.b32  	%r1233, %r1233, %r720;
$L__BB0_46:
	and.b32  	%r722, %r705, 4;
	setp.eq.s32 	%p26, %r722, 0;
	@%p26 bra 	$L__BB0_48;
	ld.global.u32 	%r723, [%rd7+40];
	xor.b32  	%r1237, %r1237, %r723;
	ld.global.u32 	%r724, [%rd7+44];
	xor.b32  	%r1236, %r1236, %r724;
	ld.global.u32 	%r725, [%rd7+48];
	xor.b32  	%r1235, %r1235, %r725;
	ld.global.u32 	%r726, [%rd7+52];
	xor.b32  	%r1234, %r1234, %r726;
	ld.global.u32 	%r727, [%rd7+56];
	xor.b32  	%r1233, %r1233, %r727;
$L__BB0_48:
	and.b32  	%r729, %r705, 8;
	setp.eq.s32 	%p27, %r729, 0;
	@%p27 bra 	$L__BB0_50;
	ld.global.u32 	%r730, [%rd7+60];
	xor.b32  	%r1237, %r1237, %r730;
	ld.global.u32 	%r731, [%rd7+64];
	xor.b32  	%r1236, %r1236, %r731;
	ld.global.u32 	%r732, [%rd7+68];
	xor.b32  	%r1235, %r1235, %r732;
	ld.global.u32 	%r733, [%rd7+72];
	xor.b32  	%r1234, %r1234, %r733;
	ld.global.u32 	%r734, [%rd7+76];
	xor.b32  	%r1233, %r1233, %r734;
$L__BB0_50:
	and.b32  	%r736, %r705, 16;
	setp.eq.s32 	%p28, %r736, 0;
	@%p28 bra 	$L__BB0_52;
	ld.global.u32 	%r737, [%rd7+80];
	xor.b32  	%r1237, %r1237, %r737;
	ld.global.u32 	%r738, [%rd7+84];
	xor.b32  	%r1236, %r1236, %r738;
	ld.global.u32 	%r739, [%rd7+88];
	xor.b32  	%r1235, %r1235, %r739;
	ld.global.u32 	%r740, [%rd7+92];
	xor.b32  	%r1234, %r1234, %r740;
	ld.global.u32 	%r741, [%rd7+96];
	xor.b32  	%r1233, %r1233, %r741;
$L__BB0_52:
	and.b32  	%r743, %r705, 32;
	setp.eq.s32 	%p29, %r743, 0;
	@%p29 bra 	$L__BB0_54;
	ld.global.u32 	%r744, [%rd7+100];
	xor.b32  	%r1237, %r1237, %r744;
	ld.global.u32 	%r745, [%rd7+104];
	xor.b32  	%r1236, %r1236, %r745;
	ld.global.u32 	%r746, [%rd7+108];
	xor.b32  	%r1235, %r1235, %r746;
	ld.global.u32 	%r747, [%rd7+112];
	xor.b32  	%r1234, %r1234, %r747;
	ld.global.u32 	%r748, [%rd7+116];
	xor.b32  	%r1233, %r1233, %r748;
$L__BB0_54:
	and.b32  	%r750, %r705, 64;
	setp.eq.s32 	%p30, %r750, 0;
	@%p30 bra 	$L__BB0_56;
	ld.global.u32 	%r751, [%rd7+120];
	xor.b32  	%r1237, %r1237, %r751;
	ld.global.u32 	%r752, [%rd7+124];
	xor.b32  	%r1236, %r1236, %r752;
	ld.global.u32 	%r753, [%rd7+128];
	xor.b32  	%r1235, %r1235, %r753;
	ld.global.u32 	%r754, [%rd7+132];
	xor.b32  	%r1234, %r1234, %r754;
	ld.global.u32 	%r755, [%rd7+136];
	xor.b32  	%r1233, %r1233, %r755;
$L__BB0_56:
	and.b32  	%r757, %r705, 128;
	setp.eq.s32 	%p31, %r757, 0;
	@%p31 bra 	$L__BB0_58;
	ld.global.u32 	%r758, [%rd7+140];
	xor.b32  	%r1237, %r1237, %r758;
	ld.global.u32 	%r759, [%rd7+144];
	xor.b32  	%r1236, %r1236, %r759;
	ld.global.u32 	%r760, [%rd7+148];
	xor.b32  	%r1235, %r1235, %r760;
	ld.global.u32 	%r761, [%rd7+152];
	xor.b32  	%r1234, %r1234, %r761;
	ld.global.u32 	%r762, [%rd7+156];
	xor.b32  	%r1233, %r1233, %r762;
$L__BB0_58:
	and.b32  	%r764, %r705, 256;
	setp.eq.s32 	%p32, %r764, 0;
	@%p32 bra 	$L__BB0_60;
	ld.global.u32 	%r765, [%rd7+160];
	xor.b32  	%r1237, %r1237, %r765;
	ld.global.u32 	%r766, [%rd7+164];
	xor.b32  	%r1236, %r1236, %r766;
	ld.global.u32 	%r767, [%rd7+168];
	xor.b32  	%r1235, %r1235, %r767;
	ld.global.u32 	%r768, [%rd7+172];
	xor.b32  	%r1234, %r1234, %r768;
	ld.global.u32 	%r769, [%rd7+176];
	xor.b32  	%r1233, %r1233, %r769;
$L__BB0_60:
	and.b32  	%r771, %r705, 512;
	setp.eq.s32 	%p33, %r771, 0;
	@%p33 bra 	$L__BB0_62;
	ld.global.u32 	%r772, [%rd7+180];
	xor.b32  	%r1237, %r1237, %r772;
	ld.global.u32 	%r773, [%rd7+184];
	xor.b32  	%r1236, %r1236, %r773;
	ld.global.u32 	%r774, [%rd7+188];
	xor.b32  	%r1235, %r1235, %r774;
	ld.global.u32 	%r775, [%rd7+192];
	xor.b32  	%r1234, %r1234, %r775;
	ld.global.u32 	%r776, [%rd7+196];
	xor.b32  	%r1233, %r1233, %r776;
$L__BB0_62:
	and.b32  	%r778, %r705, 1024;
	setp.eq.s32 	%p34, %r778, 0;
	@%p34 bra 	$L__BB0_64;
	ld.global.u32 	%r779, [%rd7+200];
	xor.b32  	%r1237, %r1237, %r779;
	ld.global.u32 	%r780, [%rd7+204];
	xor.b32  	%r1236, %r1236, %r780;
	ld.global.u32 	%r781, [%rd7+208];
	xor.b32  	%r1235, %r1235, %r781;
	ld.global.u32 	%r782, [%rd7+212];
	xor.b32  	%r1234, %r1234, %r782;
	ld.global.u32 	%r783, [%rd7+216];
	xor.b32  	%r1233, %r1233, %r783;
$L__BB0_64:
	and.b32  	%r785, %r705, 2048;
	setp.eq.s32 	%p35, %r785, 0;
	@%p35 bra 	$L__BB0_66;
	ld.global.u32 	%r786, [%rd7+220];
	xor.b32  	%r1237, %r1237, %r786;
	ld.global.u32 	%r787, [%rd7+224];
	xor.b32  	%r1236, %r1236, %r787;
	ld.global.u32 	%r788, [%rd7+228];
	xor.b32  	%r1235, %r1235, %r788;
	ld.global.u32 	%r789, [%rd7+232];
	xor.b32  	%r1234, %r1234, %r789;
	ld.global.u32 	%r790, [%rd7+236];
	xor.b32  	%r1233, %r1233, %r790;
$L__BB0_66:
	and.b32  	%r792, %r705, 4096;
	setp.eq.s32 	%p36, %r792, 0;
	@%p36 bra 	$L__BB0_68;
	ld.global.u32 	%r793, [%rd7+240];
	xor.b32  	%r1237, %r1237, %r793;
	ld.global.u32 	%r794, [%rd7+244];
	xor.b32  	%r1236, %r1236, %r794;
	ld.global.u32 	%r795, [%rd7+248];
	xor.b32  	%r1235, %r1235, %r795;
	ld.global.u32 	%r796, [%rd7+252];
	xor.b32  	%r1234, %r1234, %r796;
	ld.global.u32 	%r797, [%rd7+256];
	xor.b32  	%r1233, %r1233, %r797;
$L__BB0_68:
	and.b32  	%r799, %r705, 8192;
	setp.eq.s32 	%p37, %r799, 0;
	@%p37 bra 	$L__BB0_70;
	ld.global.u32 	%r800, [%rd7+260];
	xor.b32  	%r1237, %r1237, %r800;
	ld.global.u32 	%r801, [%rd7+264];
	xor.b32  	%r1236, %r1236, %r801;
	ld.global.u32 	%r802, [%rd7+268];
	xor.b32  	%r1235, %r1235, %r802;
	ld.global.u32 	%r803, [%rd7+272];
	xor.b32  	%r1234, %r1234, %r803;
	ld.global.u32 	%r804, [%rd7+276];
	xor.b32  	%r1233, %r1233, %r804;
$L__BB0_70:
	and.b32  	%r806, %r705, 16384;
	setp.eq.s32 	%p38, %r806, 0;
	@%p38 bra 	$L__BB0_72;
	ld.global.u32 	%r807, [%rd7+280];
	xor.b32  	%r1237, %r1237, %r807;
	ld.global.u32 	%r808, [%rd7+284];
	xor.b32  	%r1236, %r1236, %r808;
	ld.global.u32 	%r809, [%rd7+288];
	xor.b32  	%r1235, %r1235, %r809;
	ld.global.u32 	%r810, [%rd7+292];
	xor.b32  	%r1234, %r1234, %r810;
	ld.global.u32 	%r811, [%rd7+296];
	xor.b32  	%r1233, %r1233, %r811;
$L__BB0_72:
	and.b32  	%r813, %r705, 32768;
	setp.eq.s32 	%p39, %r813, 0;
	@%p39 bra 	$L__BB0_74;
	ld.global.u32 	%r814, [%rd7+300];
	xor.b32  	%r1237, %r1237, %r814;
	ld.global.u32 	%r815, [%rd7+304];
	xor.b32  	%r1236, %r1236, %r815;
	ld.global.u32 	%r816, [%rd7+308];
	xor.b32  	%r1235, %r1235, %r816;
	ld.global.u32 	%r817, [%rd7+312];
	xor.b32  	%r1234, %r1234, %r817;
	ld.global.u32 	%r818, [%rd7+316];
	xor.b32  	%r1233, %r1233, %r818;
$L__BB0_74:
	add.s32 	%r1324, %r1324, 16;
	setp.ne.s32 	%p40, %r1324, 32;
	@%p40 bra 	$L__BB0_42;
	mad.lo.s32 	%r819, %r1318, -31, %r190;
	add.s32 	%r1318, %r819, 1;
	setp.ne.s32 	%p41, %r1318, 5;
	@%p41 bra 	$L__BB0_41;
	st.local.u32 	[%rd1+4], %r1237;
	st.local.v2.u32 	[%rd1+8], {%r1236, %r1235};
	st.local.v2.u32 	[%rd1+16], {%r1234, %r1233};
	setp.ne.s64 	%p42, %rd4, 3;
	@%p42 bra 	$L__BB0_114;
	mov.b32 	%r1233, 0;
	mov.u32 	%r1234, %r1233;
	mov.u32 	%r1235, %r1233;
	mov.u32 	%r1236, %r1233;
	mov.u32 	%r1237, %r1233;
	mov.u32 	%r1410, %r1233;
$L__BB0_78:
	mul.wide.u32 	%rd21, %r1410, 4;
	add.s64 	%rd22, %rd1, %rd21;
	ld.local.u32 	%r365, [%rd22+4];
	shl.b32 	%r366, %r1410, 5;
	mov.b32 	%r1416, 0;
$L__BB0_79:
	.pragma "nounroll";
	shr.u32 	%r822, %r365, %r1416;
	and.b32  	%r823, %r822, 1;
	setp.eq.b32 	%p43, %r823, 1;
	not.pred 	%p44, %p43;
	add.s32 	%r824, %r366, %r1416;
	mul.lo.s32 	%r825, %r824, 5;
	mul.wide.u32 	%rd23, %r825, 4;
	add.s64 	%rd8, %rd5, %rd23;
	@%p44 bra 	$L__BB0_81;
	ld.global.u32 	%r826, [%rd8];
	xor.b32  	%r1237, %r1237, %r826;
	ld.global.u32 	%r827, [%rd8+4];
	xor.b32  	%r1236, %r1236, %r827;
	ld.global.u32 	%r828, [%rd8+8];
	xor.b32  	%r1235, %r1235, %r828;
	ld.global.u32 	%r829, [%rd8+12];
	xor.b32  	%r1234, %r1234, %r829;
	ld.global.u32 	%r830, [%rd8+16];
	xor.b32  	%r1233, %r1233, %r830;
$L__BB0_81:
	and.b32  	%r832, %r822, 2;
	setp.eq.s32 	%p45, %r832, 0;
	@%p45 bra 	$L__BB0_83;
	ld.global.u32 	%r833, [%rd8+20];
	xor.b32  	%r1237, %r1237, %r833;
	ld.global.u32 	%r834, [%rd8+24];
	xor.b32  	%r1236, %r1236, %r834;
	ld.global.u32 	%r835, [%rd8+28];
	xor.b32  	%r1235, %r1235, %r835;
	ld.global.u32 	%r836, [%rd8+32];
	xor.b32  	%r1234, %r1234, %r836;
	ld.global.u32 	%r837, [%rd8+36];
	xor.b32  	%r1233, %r1233, %r837;
$L__BB0_83:
	and.b32  	%r839, %r822, 4;
	setp.eq.s32 	%p46, %r839, 0;
	@%p46 bra 	$L__BB0_85;
	ld.global.u32 	%r840, [%rd8+40];
	xor.b32  	%r1237, %r1237, %r840;
	ld.global.u32 	%r841, [%rd8+44];
	xor.b32  	%r1236, %r1236, %r841;
	ld.global.u32 	%r842, [%rd8+48];
	xor.b32  	%r1235, %r1235, %r842;
	ld.global.u32 	%r843, [%rd8+52];
	xor.b32  	%r1234, %r1234, %r843;
	ld.global.u32 	%r844, [%rd8+56];
	xor.b32  	%r1233, %r1233, %r844;
$L__BB0_85:
	and.b32  	%r846, %r822, 8;
	setp.eq.s32 	%p47, %r846, 0;
	@%p47 bra 	$L__BB0_87;
	ld.global.u32 	%r847, [%rd8+60];
	xor.b32  	%r1237, %r1237, %r847;
	ld.global.u32 	%r848, [%rd8+64];
	xor.b32  	%r1236, %r1236, %r848;
	ld.global.u32 	%r849, [%rd8+68];
	xor.b32  	%r1235, %r1235, %r849;
	ld.global.u32 	%r850, [%rd8+72];
	xor.b32  	%r1234, %r1234, %r850;
	ld.global.u32 	%r851, [%rd8+76];
	xor.b32  	%r1233, %r1233, %r851;
$L__BB0_87:
	and.b32  	%r853, %r822, 16;
	setp.eq.s32 	%p48, %r853, 0;
	@%p48 bra 	$L__BB0_89;
	ld.global.u32 	%r854, [%rd8+80];
	xor.b32  	%r1237, %r1237, %r854;
	ld.global.u32 	%r855, [%rd8+84];
	xor.b32  	%r1236, %r1236, %r855;
	ld.global.u32 	%r856, [%rd8+88];
	xor.b32  	%r1235, %r1235, %r856;
	ld.global.u32 	%r857, [%rd8+92];
	xor.b32  	%r1234, %r1234, %r857;
	ld.global.u32 	%r858, [%rd8+96];
	xor.b32  	%r1233, %r1233, %r858;
$L__BB0_89:
	and.b32  	%r860, %r822, 32;
	setp.eq.s32 	%p49, %r860, 0;
	@%p49 bra 	$L__BB0_91;
	ld.global.u32 	%r861, [%rd8+100];
	xor.b32  	%r1237, %r1237, %r861;
	ld.global.u32 	%r862, [%rd8+104];
	xor.b32  	%r1236, %r1236, %r862;
	ld.global.u32 	%r863, [%rd8+108];
	xor.b32  	%r1235, %r1235, %r863;
	ld.global.u32 	%r864, [%rd8+112];
	xor.b32  	%r1234, %r1234, %r864;
	ld.global.u32 	%r865, [%rd8+116];
	xor.b32  	%r1233, %r1233, %r865;
$L__BB0_91:
	and.b32  	%r867, %r822, 64;
	setp.eq.s32 	%p50, %r867, 0;
	@%p50 bra 	$L__BB0_93;
	ld.global.u32 	%r868, [%rd8+120];
	xor.b32  	%r1237, %r1237, %r868;
	ld.global.u32 	%r869, [%rd8+124];
	xor.b32  	%r1236, %r1236, %r869;
	ld.global.u32 	%r870, [%rd8+128];
	xor.b32  	%r1235, %r1235, %r870;
	ld.global.u32 	%r871, [%rd8+132];
	xor.b32  	%r1234, %r1234, %r871;
	ld.global.u32 	%r872, [%rd8+136];
	xor.b32  	%r1233, %r1233, %r872;
$L__BB0_93:
	and.b32  	%r874, %r822, 128;
	setp.eq.s32 	%p51, %r874, 0;
	@%p51 bra 	$L__BB0_95;
	ld.global.u32 	%r875, [%rd8+140];
	xor.b32  	%r1237, %r1237, %r875;
	ld.global.u32 	%r876, [%rd8+144];
	xor.b32  	%r1236, %r1236, %r876;
	ld.global.u32 	%r877, [%rd8+148];
	xor.b32  	%r1235, %r1235, %r877;
	ld.global.u32 	%r878, [%rd8+152];
	xor.b32  	%r1234, %r1234, %r878;
	ld.global.u32 	%r879, [%rd8+156];
	xor.b32  	%r1233, %r1233, %r879;
$L__BB0_95:
	and.b32  	%r881, %r822, 256;
	setp.eq.s32 	%p52, %r881, 0;
	@%p52 bra 	$L__BB0_97;
	ld.global.u32 	%r882, [%rd8+160];
	xor.b32  	%r1237, %r1237, %r882;
	ld.global.u32 	%r883, [%rd8+164];
	xor.b32  	%r1236, %r1236, %r883;
	ld.global.u32 	%r884, [%rd8+168];
	xor.b32  	%r1235, %r1235, %r884;
	ld.global.u32 	%r885, [%rd8+172];
	xor.b32  	%r1234, %r1234, %r885;
	ld.global.u32 	%r886, [%rd8+176];
	xor.b32  	%r1233, %r1233, %r886;
$L__BB0_97:
	and.b32  	%r888, %r822, 512;
	setp.eq.s32 	%p53, %r888, 0;
	@%p53 bra 	$L__BB0_99;
	ld.global.u32 	%r889, [%rd8+180];
	xor.b32  	%r1237, %r1237, %r889;
	ld.global.u32 	%r890, [%rd8+184];
	xor.b32  	%r1236, %r1236, %r890;
	ld.global.u32 	%r891, [%rd8+188];
	xor.b32  	%r1235, %r1235, %r891;
	ld.global.u32 	%r892, [%rd8+192];
	xor.b32  	%r1234, %r1234, %r892;
	ld.global.u32 	%r893, [%rd8+196];
	xor.b32  	%r1233, %r1233, %r893;
$L__BB0_99:
	and.b32  	%r895, %r822, 1024;
	setp.eq.s32 	%p54, %r895, 0;
	@%p54 bra 	$L__BB0_101;
	ld.global.u32 	%r896, [%rd8+200];
	xor.b32  	%r1237, %r1237, %r896;
	ld.global.u32 	%r897, [%rd8+204];
	xor.b32  	%r1236, %r1236, %r897;
	ld.global.u32 	%r898, [%rd8+208];
	xor.b32  	%r1235, %r1235, %r898;
	ld.global.u32 	%r899, [%rd8+212];
	xor.b32  	%r1234, %r1234, %r899;
	ld.global.u32 	%r900, [%rd8+216];
	xor.b32  	%r1233, %r1233, %r900;
$L__BB0_101:
	and.b32  	%r902, %r822, 2048;
	setp.eq.s32 	%p55, %r902, 0;
	@%p55 bra 	$L__BB0_103;
	ld.global.u32 	%r903, [%rd8+220];
	xor.b32  	%r1237, %r1237, %r903;
	ld.global.u32 	%r904, [%rd8+224];
	xor.b32  	%r1236, %r1236, %r904;
	ld.global.u32 	%r905, [%rd8+228];
	xor.b32  	%r1235, %r1235, %r905;
	ld.global.u32 	%r906, [%rd8+232];
	xor.b32  	%r1234, %r1234, %r906;
	ld.global.u32 	%r907, [%rd8+236];
	xor.b32  	%r1233, %r1233, %r907;
$L__BB0_103:
	and.b32  	%r909, %r822, 4096;
	setp.eq.s32 	%p56, %r909, 0;
	@%p56 bra 	$L__BB0_105;
	ld.global.u32 	%r910, [%rd8+240];
	xor.b32  	%r1237, %r1237, %r910;
	ld.global.u32 	%r911, [%rd8+244];
	xor.b32  	%r1236, %r1236, %r911;
	ld.global.u32 	%r912, [%rd8+248];
	xor.b32  	%r1235, %r1235, %r912;
	ld.global.u32 	%r913, [%rd8+252];
	xor.b32  	%r1234, %r1234, %r913;
	ld.global.u32 	%r914, [%rd8+256];
	xor.b32  	%r1233, %r1233, %r914;
$L__BB0_105:
	and.b32  	%r916, %r822, 8192;
	setp.eq.s32 	%p57, %r916, 0;
	@%p57 bra 	$L__BB0_107;
	ld.global.u32 	%r917, [%rd8+260];
	xor.b32  	%r1237, %r1237, %r917;
	ld.global.u32 	%r918, [%rd8+264];
	xor.b32  	%r1236, %r1236, %r918;
	ld.global.u32 	%r919, [%rd8+268];
	xor.b32  	%r1235, %r1235, %r919;
	ld.global.u32 	%r920, [%rd8+272];
	xor.b32  	%r1234, %r1234, %r920;
	ld.global.u32 	%r921, [%rd8+276];
	xor.b32  	%r1233, %r1233, %r921;
$L__BB0_107:
	and.b32  	%r923, %r822, 16384;
	setp.eq.s32 	%p58, %r923, 0;
	@%p58 bra 	$L__BB0_109;
	ld.global.u32 	%r924, [%rd8+280];
	xor.b32  	%r1237, %r1237, %r924;
	ld.global.u32 	%r925, [%rd8+284];
	xor.b32  	%r1236, %r1236, %r925;
	ld.global.u32 	%r926, [%rd8+288];
	xor.b32  	%r1235, %r1235, %r926;
	ld.global.u32 	%r927, [%rd8+292];
	xor.b32  	%r1234, %r1234, %r927;
	ld.global.u32 	%r928, [%rd8+296];
	xor.b32  	%r1233, %r1233, %r928;
$L__BB0_109:
	and.b32  	%r930, %r822, 32768;
	setp.eq.s32 	%p59, %r930, 0;
	@%p59 bra 	$L__BB0_111;
	ld.global.u32 	%r931, [%rd8+300];
	xor.b32  	%r1237, %r1237, %r931;
	ld.global.u32 	%r932, [%rd8+304];
	xor.b32  	%r1236, %r1236, %r932;
	ld.global.u32 	%r933, [%rd8+308];
	xor.b32  	%r1235, %r1235, %r933;
	ld.global.u32 	%r934, [%rd8+312];
	xor.b32  	%r1234, %r1234, %r934;
	ld.global.u32 	%r935, [%rd8+316];
	xor.b32  	%r1233, %r1233, %r935;
$L__BB0_111:
	add.s32 	%r1416, %r1416, 16;
	setp.ne.s32 	%p60, %r1416, 32;
	@%p60 bra 	$L__BB0_79;
	mad.lo.s32 	%r936, %r1410, -31, %r366;
	add.s32 	%r1410, %r936, 1;
	setp.ne.s32 	%p61, %r1410, 5;
	@%p61 bra 	$L__BB0_78;
	st.local.u32 	[%rd1+4], %r1237;
	st.local.v2.u32 	[%rd1+8], {%r1236, %r1235};
	st.local.v2.u32 	[%rd1+16], {%r1234, %r1233};
$L__BB0_114:
	shr.u64 	%rd48, %rd3, 2;
	add.s32 	%r1220, %r1220, 1;
	setp.gt.u64 	%p62, %rd3, 3;
	@%p62 bra 	$L__BB0_2;
$L__BB0_115:
	cvt.u32.u64 	%r939, %rd2;
	mov.b32 	%r1513, 0;
	st.local.v2.u32 	[%rd1+24], {%r1513, %r1513};
	st.local.u32 	[%rd1+32], %r1513;
	mov.b64 	%rd24, 0;
	st.local.u64 	[%rd1+40], %rd24;
	shl.b32 	%r940, %r939, 2;
	mov.u32 	%r941, _ZZ6kernelPA28_A28_fE11CL1_filters;
	add.s32 	%r546, %r941, %r940;
	mov.b32 	%r1507, 716983765;
$L__BB0_116:
	mad.lo.s32 	%r554, %r1513, 640, %r546;
	shr.u32 	%r942, %r1237, 2;
	xor.b32  	%r943, %r942, %r1237;
	shl.b32 	%r944, %r1233, 4;
	shl.b32 	%r945, %r943, 1;
	xor.b32  	%r946, %r945, %r944;
	xor.b32  	%r947, %r946, %r943;
	xor.b32  	%r555, %r947, %r1233;
	add.s32 	%r948, %r1507, %r555;
	add.s32 	%r949, %r948, 362437;
	cvt.rn.f32.u32 	%f1, %r949;
	fma.rn.f32 	%f2, %f1, 0f2F800000, 0f2F000000;
	fma.rn.f32 	%f3, %f2, 0f40000000, 0fBF800000;
	div.rn.f32 	%f4, %f3, 0f41C80000;
	st.shared.f32 	[%r554], %f4;
	shr.u32 	%r950, %r1236, 2;
	xor.b32  	%r951, %r950, %r1236;
	shl.b32 	%r952, %r555, 4;
	shl.b32 	%r953, %r951, 1;
	xor.b32  	%r954, %r953, %r952;
	xor.b32  	%r955, %r954, %r951;
	xor.b32  	%r556, %r955, %r555;
	add.s32 	%r956, %r1507, %r556;
	add.s32 	%r957, %r956, 724874;
	cvt.rn.f32.u32 	%f5, %r957;
	fma.rn.f32 	%f6, %f5, 0f2F800000, 0f2F000000;
	fma.rn.f32 	%f7, %f6, 0f40000000, 0fBF800000;
	div.rn.f32 	%f8, %f7, 0f41C80000;
	st.shared.f32 	[%r554+128], %f8;
	shr.u32 	%r958, %r1235, 2;
	xor.b32  	%r959, %r958, %r1235;
	shl.b32 	%r960, %r556, 4;
	shl.b32 	%r961, %r959, 1;
	xor.b32  	%r962, %r961, %r960;
	xor.b32  	%r963, %r962, %r959;
	xor.b32  	%r557, %r963, %r556;
	add.s32 	%r964, %r1507, %r557;
	add.s32 	%r965, %r964, 1087311;
	cvt.rn.f32.u32 	%f9, %r965;
	fma.rn.f32 	%f10, %f9, 0f2F800000, 0f2F000000;
	fma.rn.f32 	%f11, %f10, 0f40000000, 0fBF800000;
	div.rn.f32 	%f12, %f11, 0f41C80000;
	st.shared.f32 	[%r554+256], %f12;
	shr.u32 	%r966, %r1234, 2;
	xor.b32  	%r967, %r966, %r1234;
	shl.b32 	%r968, %r557, 4;
	shl.b32 	%r969, %r967, 1;
	xor.b32  	%r970, %r969, %r968;
	xor.b32  	%r971, %r970, %r967;
	xor.b32  	%r558, %r971, %r557;
	add.s32 	%r972, %r1507, %r558;
	add.s32 	%r973, %r972, 1449748;
	cvt.rn.f32.u32 	%f13, %r973;
	fma.rn.f32 	%f14, %f13, 0f2F800000, 0f2F000000;
	fma.rn.f32 	%f15, %f14, 0f40000000, 0fBF800000;
	div.rn.f32 	%f16, %f15, 0f41C80000;
	st.shared.f32 	[%r554+384], %f16;
	shr.u32 	%r974, %r1233, 2;
	xor.b32  	%r975, %r974, %r1233;
	shl.b32 	%r976, %r558, 4;
	shl.b32 	%r977, %r975, 1;
	xor.b32  	%r978, %r977, %r976;
	xor.b32  	%r979, %r978, %r975;
	xor.b32  	%r559, %r979, %r558;
	add.s32 	%r560, %r1507, 1812185;
	add.s32 	%r980, %r559, %r560;
	cvt.rn.f32.u32 	%f17, %r980;
	fma.rn.f32 	%f18, %f17, 0f2F800000, 0f2F000000;
	fma.rn.f32 	%f19, %f18, 0f40000000, 0fBF800000;
	div.rn.f32 	%f20, %f19, 0f41C80000;
	st.shared.f32 	[%r554+512], %f20;
	setp.eq.s32 	%p63, %r1513, 4;
	@%p63 bra 	$L__BB0_118;
	shr.u32 	%r981, %r555, 2;
	xor.b32  	%r982, %r981, %r555;
	shl.b32 	%r983, %r559, 4;
	shl.b32 	%r984, %r982, 1;
	xor.b32  	%r985, %r984, %r983;
	xor.b32  	%r986, %r985, %r982;
	xor.b32  	%r1237, %r986, %r559;
	add.s32 	%r987, %r1507, %r1237;
	add.s32 	%r988, %r987, 2174622;
	cvt.rn.f32.u32 	%f21, %r988;
	fma.rn.f32 	%f22, %f21, 0f2F800000, 0f2F000000;
	fma.rn.f32 	%f23, %f22, 0f40000000, 0fBF800000;
	div.rn.f32 	%f24, %f23, 0f41C80000;
	st.shared.f32 	[%r554+640], %f24;
	shr.u32 	%r989, %r556, 2;
	xor.b32  	%r990, %r989, %r556;
	shl.b32 	%r991, %r1237, 4;
	shl.b32 	%r992, %r990, 1;
	xor.b32  	%r993, %r992, %r991;
	xor.b32  	%r994, %r993, %r990;
	xor.b32  	%r1236, %r994, %r1237;
	add.s32 	%r995, %r1507, %r1236;
	add.s32 	%r996, %r995, 2537059;
	cvt.rn.f32.u32 	%f25, %r996;
	fma.rn.f32 	%f26, %f25, 0f2F800000, 0f2F000000;
	fma.rn.f32 	%f27, %f26, 0f40000000, 0fBF800000;
	div.rn.f32 	%f28, %f27, 0f41C80000;
	st.shared.f32 	[%r554+768], %f28;
	shr.u32 	%r997, %r557, 2;
	xor.b32  	%r998, %r997, %r557;
	shl.b32 	%r999, %r1236, 4;
	shl.b32 	%r1000, %r998, 1;
	xor.b32  	%r1001, %r1000, %r999;
	xor.b32  	%r1002, %r1001, %r998;
	xor.b32  	%r1235, %r1002, %r1236;
	add.s32 	%r1003, %r1507, %r1235;
	add.s32 	%r1004, %r1003, 2899496;
	cvt.rn.f32.u32 	%f29, %r1004;
	fma.rn.f32 	%f30, %f29, 0f2F800000, 0f2F000000;
	fma.rn.f32 	%f31, %f30, 0f40000000, 0fBF800000;
	div.rn.f32 	%f32, %f31, 0f41C80000;
	st.shared.f32 	[%r554+896], %f32;
	shr.u32 	%r1005, %r558, 2;
	xor.b32  	%r1006, %r1005, %r558;
	shl.b32 	%r1007, %r1235, 4;
	shl.b32 	%r1008, %r1006, 1;
	xor.b32  	%r1009, %r1008, %r1007;
	xor.b32  	%r1010, %r1009, %r1006;
	xor.b32  	%r1234, %r1010, %r1235;
	add.s32 	%r1011, %r1507, %r1234;
	add.s32 	%r1012, %r1011, 3261933;
	cvt.rn.f32.u32 	%f33, %r1012;
	fma.rn.f32 	%f34, %f33, 0f2F800000, 0f2F000000;
	fma.rn.f32 	%f35, %f34, 0f40000000, 0fBF800000;
	div.rn.f32 	%f36, %f35, 0f41C80000;
	st.shared.f32 	[%r554+1024], %f36;
	shr.u32 	%r1013, %r559, 2;
	xor.b32  	%r1014, %r1013, %r559;
	shl.b32 	%r1015, %r1234, 4;
	shl.b32 	%r1016, %r1014, 1;
	xor.b32  	%r1017, %r1016, %r1015;
	xor.b32  	%r1018, %r1017, %r1014;
	xor.b32  	%r1233, %r1018, %r1234;
	add.s32 	%r1507, %r1507, 3624370;
	add.s32 	%r1019, %r1233, %r1507;
	cvt.rn.f32.u32 	%f37, %r1019;
	fma.rn.f32 	%f38, %f37, 0f2F800000, 0f2F000000;
	fma.rn.f32 	%f39, %f38, 0f40000000, 0fBF800000;
	div.rn.f32 	%f40, %f39, 0f41C80000;
	st.shared.f32 	[%r554+1152], %f40;
	add.s32 	%r1513, %r1513, 2;
	bra.uni 	$L__BB0_116;
$L__BB0_118:
	setp.ne.s32 	%p64, %r939, 0;
	st.local.v2.u32 	[%rd1+8], {%r556, %r557};
	st.local.v2.u32 	[%rd1+16], {%r558, %r559};
	st.local.v2.u32 	[%rd1], {%r560, %r555};
	@%p64 bra 	$L__BB0_120;
	mov.u64 	%rd25, $str;
	cvta.global.u64 	%rd26, %rd25;
	{ // callseq 0, 0
	.param .b64 param0;
	st.param.b64 	[param0], %rd26;
	.param .b64 param1;
	st.param.b64 	[param1], 0;
	.param .b32 retval0;
	call.uni (retval0), 
	vprintf, 
	(
	param0, 
	param1
	);
	ld.param.b32 	%r1021, [retval0];
	} // callseq 0
	ld.shared.f32 	%f41, [_ZZ6kernelPA28_A28_fE11CL1_filters];
	cvt.f64.f32 	%fd1, %f41;
	add.u64 	%rd27, %SP, 48;
	add.u64 	%rd28, %SPL, 48;
	st.local.f64 	[%rd28], %fd1;
	mov.u64 	%rd29, $str$1;
	cvta.global.u64 	%rd30, %rd29;
	{ // callseq 1, 0
	.param .b64 param0;
	st.param.b64 	[param0], %rd30;
	.param .b64 param1;
	st.param.b64 	[param1], %rd27;
	.param .b32 retval0;
	call.uni (retval0), 
	vprintf, 
	(
	param0, 
	param1
	);
	ld.param.b32 	%r1023, [retval0];
	} // callseq 1
	ld.shared.f32 	%f42, [_ZZ6kernelPA28_A28_fE11CL1_filters+128];
	cvt.f64.f32 	%fd2, %f42;
	st.local.f64 	[%rd28], %fd2;
	{ // callseq 2, 0
	.param .b64 param0;
	st.param.b64 	[param0], %rd30;
	.param .b64 param1;
	st.param.b64 	[param1], %rd27;
	.param .b32 retval0;
	call.uni (retval0), 
	vprintf, 
	(
	param0, 
	param1
	);
	ld.param.b32 	%r1025, [retval0];
	} // callseq 2
	ld.shared.f32 	%f43, [_ZZ6kernelPA28_A28_fE11CL1_filters+256];
	cvt.f64.f32 	%fd3, %f43;
	st.local.f64 	[%rd28], %fd3;
	{ // callseq 3, 0
	.param .b64 param0;
	st.param.b64 	[param0], %rd30;
	.param .b64 param1;
	st.param.b64 	[param1], %rd27;
	.param .b32 retval0;
	call.uni (retval0), 
	vprintf, 
	(
	param0, 
	param1
	);
	ld.param.b32 	%r1027, [retval0];
	} // callseq 3
	ld.shared.f32 	%f44, [_ZZ6kernelPA28_A28_fE11CL1_filters+384];
	cvt.f64.f32 	%fd4, %f44;
	st.local.f64 	[%rd28], %fd4;
	{ // callseq 4, 0
	.param .b64 param0;
	st.param.b64 	[param0], %rd30;
	.param .b64 param1;
	st.param.b64 	[param1], %rd27;
	.param .b32 retval0;
	call.uni (retval0), 
	vprintf, 
	(
	param0, 
	param1
	);
	ld.param.b32 	%r1029, [retval0];
	} // callseq 4
	ld.shared.f32 	%f45, [_ZZ6kernelPA28_A28_fE11CL1_filters+512];
	cvt.f64.f32 	%fd5, %f45;
	st.local.f64 	[%rd28], %fd5;
	{ // callseq 5, 0
	.param .b64 param0;
	st.param.b64 	[param0], %rd30;
	.param .b64 param1;
	st.param.b64 	[param1], %rd27;
	.param .b32 retval0;
	call.uni (retval0), 
	vprintf, 
	(
	param0, 
	param1
	);
	ld.param.b32 	%r1031, [retval0];
	} // callseq 5
	mov.u64 	%rd31, $str$2;
	cvta.global.u64 	%rd32, %rd31;
	{ // callseq 6, 0
	.param .b64 param0;
	st.param.b64 	[param0], %rd32;
	.param .b64 param1;
	st.param.b64 	[param1], 0;
	.param .b32 retval0;
	call.uni (retval0), 
	vprintf, 
	(
	param0, 
	param1
	);
	ld.param.b32 	%r1033, [retval0];
	} // callseq 6
	ld.shared.f32 	%f46, [_ZZ6kernelPA28_A28_fE11CL1_filters+640];
	cvt.f64.f32 	%fd6, %f46;
	st.local.f64 	[%rd28], %fd6;
	{ // callseq 7, 0
	.param .b64 param0;
	st.param.b64 	[param0], %rd30;
	.param .b64 param1;
	st.param.b64 	[param1], %rd27;
	.param .b32 retval0;
	call.uni (retval0), 
	vprintf, 
	(
	param0, 
	param1
	);
	ld.param.b32 	%r1035, [retval0];
	} // callseq 7
	ld.shared.f32 	%f47, [_ZZ6kernelPA28_A28_fE11CL1_filters+768];
	cvt.f64.f32 	%fd7, %f47;
	st.local.f64 	[%rd28], %fd7;
	{ // callseq 8, 0
	.param .b64 param0;
	st.param.b64 	[param0], %rd30;
	.param .b64 param1;
	st.param.b64 	[param1], %rd27;
	.param .b32 retval0;
	call.uni (retval0), 
	vprintf, 
	(
	param0, 
	param1
	);
	ld.param.b32 	%r1037, [retval0];
	} // callseq 8
	ld.shared.f32 	%f48, [_ZZ6kernelPA28_A28_fE11CL1_filters+896];
	cvt.f64.f32 	%fd8, %f48;
	st.local.f64 	[%rd28], %fd8;
	{ // callseq 9, 0
	.param .b64 param0;
	st.param.b64 	[param0], %rd30;
	.param .b64 param1;
	st.param.b64 	[param1], %rd27;
	.param .b32 retval0;
	call.uni (retval0), 
	vprintf, 
	(
	param0, 
	param1
	);
	ld.param.b32 	%r1039, [retval0];
	} // callseq 9
	ld.shared.f32 	%f49, [_ZZ6kernelPA28_A28_fE11CL1_filters+1024];
	cvt.f64.f32 	%fd9, %f49;
	st.local.f64 	[%rd28], %fd9;
	{ // callseq 10, 0
	.param .b64 param0;
	st.param.b64 	[param0], %rd30;
	.param .b64 param1;
	st.param.b64 	[param1], %rd27;
	.param .b32 retval0;
	call.uni (retval0), 
	vprintf, 
	(
	param0, 
	param1
	);
	ld.param.b32 	%r1041, [retval0];
	} // callseq 10
	ld.shared.f32 	%f50, [_ZZ6kernelPA28_A28_fE11CL1_filters+1152];
	cvt.f64.f32 	%fd10, %f50;
	st.local.f64 	[%rd28], %fd10;
	{ // callseq 11, 0
	.param .b64 param0;
	st.param.b64 	[param0], %rd30;
	.param .b64 param1;
	st.param.b64 	[param1], %rd27;
	.param .b32 retval0;
	call.uni (retval0), 
	vprintf, 
	(
	param0, 
	param1
	);
	ld.param.b32 	%r1043, [retval0];
	} // callseq 11
	{ // callseq 12, 0
	.param .b64 param0;
	st.param.b64 	[param0], %rd32;
	.param .b64 param1;
	st.param.b64 	[param1], 0;
	.param .b32 retval0;
	call.uni (retval0), 
	vprintf, 
	(
	param0, 
	param1
	);
	ld.param.b32 	%r1045, [retval0];
	} // callseq 12
	ld.shared.f32 	%f51, [_ZZ6kernelPA28_A28_fE11CL1_filters+1280];
	cvt.f64.f32 	%fd11, %f51;
	st.local.f64 	[%rd28], %fd11;
	{ // callseq 13, 0
	.param .b64 param0;
	st.param.b64 	[param0], %rd30;
	.param .b64 param1;
	st.param.b64 	[param1], %rd27;
	.param .b32 retval0;
	call.uni (retval0), 
	vprintf, 
	(
	param0, 
	param1
	);
	ld.param.b32 	%r1047, [retval0];
	} // callseq 13
	ld.shared.f32 	%f52, [_ZZ6kernelPA28_A28_fE11CL1_filters+1408];
	cvt.f64.f32 	%fd12, %f52;
	st.local.f64 	[%rd28], %fd12;
	{ // callseq 14, 0
	.param .b64 param0;
	st.param.b64 	[param0], %rd30;
	.param .b64 param1;
	st.param.b64 	[param1], %rd27;
	.param .b32 retval0;
	call.uni (retval0), 
	vprintf, 
	(
	param0, 
	param1
	);
	ld.param.b32 	%r1049, [retval0];
	} // callseq 14
	ld.shared.f32 	%f53, [_ZZ6kernelPA28_A28_fE11CL1_filters+1536];
	cvt.f64.f32 	%fd13, %f53;
	st.local.f64 	[%rd28], %fd13;
	{ // callseq 15, 0
	.param .b64 param0;
	st.param.b64 	[param0], %rd30;
	.param .b64 param1;
	st.param.b64 	[param1], %rd27;
	.param .b32 retval0;
	call.uni (retval0), 
	vprintf, 
	(
	param0, 
	param1
	);
	ld.param.b32 	%r1051, [retval0];
	} // callseq 15
	ld.shared.f32 	%f54, [_ZZ6kernelPA28_A28_fE11CL1_filters+1664];
	cvt.f64.f32 	%fd14, %f54;
	st.local.f64 	[%rd28], %fd14;
	{ // callseq 16, 0
	.param .b64 param0;
	st.param.b64 	[param0], %rd30;
	.param .b64 param1;
	st.param.b64 	[param1], %rd27;
	.param .b32 retval0;
	call.uni (retval0), 
	vprintf, 
	(
	param0, 
	param1
	);
	ld.param.b32 	%r1053, [retval0];
	} // callseq 16
	ld.shared.f32 	%f55, [_ZZ6kernelPA28_A28_fE11CL1_filters+1792];
	cvt.f64.f32 	%fd15, %f55;
	st.local.f64 	[%rd28], %fd15;
	{ // callseq 17, 0
	.param .b64 param0;
	st.param.b64 	[param0], %rd30;
	.param .b64 param1;
	st.param.b64 	[param1], %rd27;
	.param .b32 retval0;
	call.uni (retval0), 
	vprintf, 
	(
	param0, 
	param1
	);
	ld.param.b32 	%r1055, [retval0];
	} // callseq 17
	{ // callseq 18, 0
	.param .b64 param0;
	st.param.b64 	[param0], %rd32;
	.param .b64 param1;
	st.param.b64 	[param1], 0;
	.param .b32 retval0;
	call.uni (retval0), 
	vprintf, 
	(
	param0, 
	param1
	);
	ld.param.b32 	%r1057, [retval0];
	} // callseq 18
	ld.shared.f32 	%f56, [_ZZ6kernelPA28_A28_fE11CL1_filters+1920];
	cvt.f64.f32 	%fd16, %f56;
	st.local.f64 	[%rd28], %fd16;
	{ // callseq 19, 0
	.param .b64 param0;
	st.param.b64 	[param0], %rd30;
	.param .b64 param1;
	st.param.b64 	[param1], %rd27;
	.param .b32 retval0;
	call.uni (retval0), 
	vprintf, 
	(
	param0, 
	param1
	);
	ld.param.b32 	%r1059, [retval0];
	} // callseq 19
	ld.shared.f32 	%f57, [_ZZ6kernelPA28_A28_fE11CL1_filters+2048];
	cvt.f64.f32 	%fd17, %f57;
	st.local.f64 	[%rd28], %fd17;
	{ // callseq 20, 0
	.param .b64 param0;
	st.param.b64 	[param0], %rd30;
	.param .b64 param1;
	st.param.b64 	[param1], %rd27;
	.param .b32 retval0;
	call.uni (retval0), 
	vprintf, 
	(
	param0, 
	param1
	);
	ld.param.b32 	%r1061, [retval0];
	} // callseq 20
	ld.shared.f32 	%f58, [_ZZ6kernelPA28_A28_fE11CL1_filters+2176];
	cvt.f64.f32 	%fd18, %f58;
	st.local.f64 	[%rd28], %fd18;
	{ // callseq 21, 0
	.param .b64 param0;
	st.param.b64 	[param0], %rd30;
	.param .b64 param1;
	st.param.b64 	[param1], %rd27;
	.param .b32 retval0;
	call.uni (retval0), 
	vprintf, 
	(
	param0, 
	param1
	);
	ld.param.b32 	%r1063, [retval0];
	} // callseq 21
	ld.shared.f32 	%f59, [_ZZ6kernelPA28_A28_fE11CL1_filters+2304];
	cvt.f64.f32 	%fd19, %f59;
	st.local.f64 	[%rd28], %fd19;
	{ // callseq 22, 0
	.param .b64 param0;
	st.param.b64 	[param0], %rd30;
	.param .b64 param1;
	st.param.b64 	[param1], %rd27;
	.param .b32 retval0;
	call.uni (retval0), 
	vprintf, 
	(
	param0, 
	param1
	);
	ld.param.b32 	%r1065, [retval0];
	} // callseq 22
	ld.shared.f32 	%f60, [_ZZ6kernelPA28_A28_fE11CL1_filters+2432];
	cvt.f64.f32 	%fd20, %f60;
	st.local.f64 	[%rd28], %fd20;
	{ // callseq 23, 0
	.param .b64 param0;
	st.param.b64 	[param0], %rd30;
	.param .b64 param1;
	st.param.b64 	[param1], %rd27;
	.param .b32 retval0;
	call.uni (retval0), 
	vprintf, 
	(
	param0, 
	param1
	);
	ld.param.b32 	%r1067, [retval0];
	} // callseq 23
	{ // callseq 24, 0
	.param .b64 param0;
	st.param.b64 	[param0], %rd32;
	.param .b64 param1;
	st.param.b64 	[param1], 0;
	.param .b32 retval0;
	call.uni (retval0), 
	vprintf, 
	(
	param0, 
	param1
	);
	ld.param.b32 	%r1069, [retval0];
	} // callseq 24
	ld.shared.f32 	%f61, [_ZZ6kernelPA28_A28_fE11CL1_filters+2560];
	cvt.f64.f32 	%fd21, %f61;
	st.local.f64 	[%rd28], %fd21;
	{ // callseq 25, 0
	.param .b64 param0;
	st.param.b64 	[param0], %rd30;
	.param .b64 param1;
	st.param.b64 	[param1], %rd27;
	.param .b32 retval0;
	call.uni (retval0), 
	vprintf, 
	(
	param0, 
	param1
	);
	ld.param.b32 	%r1071, [retval0];
	} // callseq 25
	ld.shared.f32 	%f62, [_ZZ6kernelPA28_A28_fE11CL1_filters+2688];
	cvt.f64.f32 	%fd22, %f62;
	st.local.f64 	[%rd28], %fd22;
	{ // callseq 26, 0
	.param .b64 param0;
	st.param.b64 	[param0], %rd30;
	.param .b64 param1;
	st.param.b64 	[param1], %rd27;
	.param .b32 retval0;
	call.uni (retval0), 
	vprintf, 
	(
	param0, 
	param1
	);
	ld.param.b32 	%r1073, [retval0];
	} // callseq 26
	ld.shared.f32 	%f63, [_ZZ6kernelPA28_A28_fE11CL1_filters+2816];
	cvt.f64.f32 	%fd23, %f63;
	st.local.f64 	[%rd28], %fd23;
	{ // callseq 27, 0
	.param .b64 param0;
	st.param.b64 	[param0], %rd30;
	.param .b64 param1;
	st.param.b64 	[param1], %rd27;
	.param .b32 retval0;
	call.uni (retval0), 
	vprintf, 
	(
	param0, 
	param1
	);
	ld.param.b32 	%r1075, [retval0];
	} // callseq 27
	ld.shared.f32 	%f64, [_ZZ6kernelPA28_A28_fE11CL1_filters+2944];
	cvt.f64.f32 	%fd24, %f64;
	st.local.f64 	[%rd28], %fd24;
	{ // callseq 28, 0
	.param .b64 param0;
	st.param.b64 	[param0], %rd30;
	.param .b64 param1;
	st.param.b64 	[param1], %rd27;
	.param .b32 retval0;
	call.uni (retval0), 
	vprintf, 
	(
	param0, 
	param1
	);
	ld.param.b32 	%r1077, [retval0];
	} // callseq 28
	ld.shared.f32 	%f65, [_ZZ6kernelPA28_A28_fE11CL1_filters+3072];
	cvt.f64.f32 	%fd25, %f65;
	st.local.f64 	[%rd28], %fd25;
	{ // callseq 29, 0
	.param .b64 param0;
	st.param.b64 	[param0], %rd30;
	.param .b64 param1;
	st.param.b64 	[param1], %rd27;
	.param .b32 retval0;
	call.uni (retval0), 
	vprintf, 
	(
	param0, 
	param1
	);
	ld.param.b32 	%r1079, [retval0];
	} // callseq 29
	{ // callseq 30, 0
	.param .b64 param0;
	st.param.b64 	[param0], %rd32;
	.param .b64 param1;
	st.param.b64 	[param1], 0;
	.param .b32 retval0;
	call.uni (retval0), 
	vprintf, 
	(
	param0, 
	param1
	);
	ld.param.b32 	%r1081, [retval0];
	} // callseq 30
$L__BB0_120:
	mov.u32 	%r1083, %ctaid.x;
	mov.u32 	%r1084, %ntid.x;
	mov.u32 	%r1085, %tid.x;
	mad.lo.s32 	%r1086, %r1083, %r1084, %r1085;
	cvt.s64.s32 	%rd10, %r1086;
	setp.gt.s32 	%p65, %r1086, 27;
	@%p65 bra 	$L__BB0_124;
	ld.param.u64 	%rd47, [_Z6kernelPA28_A28_f_param_0];
	cvt.u32.u64 	%r1087, %rd10;
	setp.ne.s32 	%p66, %r1087, 0;
	cvta.to.global.u64 	%rd33, %rd47;
	mad.lo.s64 	%rd34, %rd10, 112, %rd33;
	mov.u32 	%r1088, _ZZ6kernelPA28_A28_fE9CL1_input;
	mad.lo.s32 	%r1089, %r1087, 112, %r1088;
	ld.global.f32 	%f66, [%rd34];
	st.shared.f32 	[%r1089], %f66;
	ld.global.f32 	%f67, [%rd34+4];
	st.shared.f32 	[%r1089+4], %f67;
	ld.global.f32 	%f68, [%rd34+8];
	st.shared.f32 	[%r1089+8], %f68;
	ld.global.f32 	%f69, [%rd34+12];
	st.shared.f32 	[%r1089+12], %f69;
	ld.global.f32 	%f70, [%rd34+16];
	st.shared.f32 	[%r1089+16], %f70;
	ld.global.f32 	%f71, [%rd34+20];
	st.shared.f32 	[%r1089+20], %f71;
	ld.global.f32 	%f72, [%rd34+24];
	st.shared.f32 	[%r1089+24], %f72;
	ld.global.f32 	%f73, [%rd34+28];
	st.shared.f32 	[%r1089+28], %f73;
	ld.global.f32 	%f74, [%rd34+32];
	st.shared.f32 	[%r1089+32], %f74;
	ld.global.f32 	%f75, [%rd34+36];
	st.shared.f32 	[%r1089+36], %f75;
	ld.global.f32 	%f76, [%rd34+40];
	st.shared.f32 	[%r1089+40], %f76;
	ld.global.f32 	%f77, [%rd34+44];
	st.shared.f32 	[%r1089+44], %f77;
	ld.global.f32 	%f78, [%rd34+48];
	st.shared.f32 	[%r1089+48], %f78;
	ld.global.f32 	%f79, [%rd34+52];
	st.shared.f32 	[%r1089+52], %f79;
	ld.global.f32 	%f80, [%rd34+56];
	st.shared.f32 	[%r1089+56], %f80;
	ld.global.f32 	%f81, [%rd34+60];
	st.shared.f32 	[%r1089+60], %f81;
	ld.global.f32 	%f82, [%rd34+64];
	st.shared.f32 	[%r1089+64], %f82;
	ld.global.f32 	%f83, [%rd34+68];
	st.shared.f32 	[%r1089+68], %f83;
	ld.global.f32 	%f84, [%rd34+72];
	st.shared.f32 	[%r1089+72], %f84;
	ld.global.f32 	%f85, [%rd34+76];
	st.shared.f32 	[%r1089+76], %f85;
	ld.global.f32 	%f86, [%rd34+80];
	st.shared.f32 	[%r1089+80], %f86;
	ld.global.f32 	%f87, [%rd34+84];
	st.shared.f32 	[%r1089+84], %f87;
	ld.global.f32 	%f88, [%rd34+88];
	st.shared.f32 	[%r1089+88], %f88;
	ld.global.f32 	%f89, [%rd34+92];
	st.shared.f32 	[%r1089+92], %f89;
	ld.global.f32 	%f90, [%rd34+96];
	st.shared.f32 	[%r1089+96], %f90;
	ld.global.f32 	%f91, [%rd34+100];
	st.shared.f32 	[%r1089+100], %f91;
	ld.global.f32 	%f92, [%rd34+104];
	st.shared.f32 	[%r1089+104], %f92;
	ld.global.f32 	%f93, [%rd34+108];
	st.shared.f32 	[%r1089+108], %f93;
	@%p66 bra 	$L__BB0_124;
	mov.u64 	%rd35, $str$3;
	cvta.global.u64 	%rd36, %rd35;
	{ // callseq 31, 0
	.param .b64 param0;
	st.param.b64 	[param0], %rd36;
	.param .b64 param1;
	st.param.b64 	[param1], 0;
	.param .b32 retval0;
	call.uni (retval0), 
	vprintf, 
	(
	param0, 
	param1
	);
	ld.param.b32 	%r1091, [retval0];
	} // callseq 31
	mov.b32 	%r1514, 56;
	add.u64 	%rd37, %SP, 48;
	mov.u64 	%rd39, $str$1;
	mov.u64 	%rd41, $str$2;
$L__BB0_123:
	add.s32 	%r1094, %r1088, %r1514;
	ld.shared.f32 	%f94, [%r1094+-56];
	cvt.f64.f32 	%fd26, %f94;
	cvta.to.local.u64 	%rd38, %rd37;
	st.local.f64 	[%rd38], %fd26;
	cvta.global.u64 	%rd40, %rd39;
	{ // callseq 32, 0
	.param .b64 param0;
	st.param.b64 	[param0], %rd40;
	.param .b64 param1;
	st.param.b64 	[param1], %rd37;
	.param .b32 retval0;
	call.uni (retval0), 
	vprintf, 
	(
	param0, 
	param1
	);
	ld.param.b32 	%r1095, [retval0];
	} // callseq 32
	ld.shared.f32 	%f95, [%r1094+-52];
	cvt.f64.f32 	%fd27, %f95;
	st.local.f64 	[%rd38], %fd27;
	{ // callseq 33, 0
	.param .b64 param0;
	st.param.b64 	[param0], %rd40;
	.param .b64 param1;
	st.param.b64 	[param1], %rd37;
	.param .b32 retval0;
	call.uni (retval0), 
	vprintf, 
	(
	param0, 
	param1
	);
	ld.param.b32 	%r1097, [retval0];
	} // callseq 33
	ld.shared.f32 	%f96, [%r1094+-48];
	cvt.f64.f32 	%fd28, %f96;
	st.local.f64 	[%rd38], %fd28;
	{ // callseq 34, 0
	.param .b64 param0;
	st.param.b64 	[param0], %rd40;
	.param .b64 param1;
	st.param.b64 	[param1], %rd37;
	.param .b32 retval0;
	call.uni (retval0), 
	vprintf, 
	(
	param0, 
	param1
	);
	ld.param.b32 	%r1099, [retval0];
	} // callseq 34
	ld.shared.f32 	%f97, [%r1094+-44];
	cvt.f64.f32 	%fd29, %f97;
	st.local.f64 	[%rd38], %fd29;
	{ // callseq 35, 0
	.param .b64 param0;
	st.param.b64 	[param0], %rd40;
	.param .b64 param1;
	st.param.b64 	[param1], %rd37;
	.param .b32 retval0;
	call.uni (retval0), 
	vprintf, 
	(
	param0, 
	param1
	);
	ld.param.b32 	%r1101, [retval0];
	} // callseq 35
	ld.shared.f32 	%f98, [%r1094+-40];
	cvt.f64.f32 	%fd30, %f98;
	st.local.f64 	[%rd38], %fd30;
	{ // callseq 36, 0
	.param .b64 param0;
	st.param.b64 	[param0], %rd40;
	.param .b64 param1;
	st.param.b64 	[param1], %rd37;
	.param .b32 retval0;
	call.uni (retval0), 
	vprintf, 
	(
	param0, 
	param1
	);
	ld.param.b32 	%r1103, [retval0];
	} // callseq 36
	ld.shared.f32 	%f99, [%r1094+-36];
	cvt.f64.f32 	%fd31, %f99;
	st.local.f64 	[%rd38], %fd31;
	{ // callseq 37, 0
	.param .b64 param0;
	st.param.b64 	[param0], %rd40;
	.param .b64 param1;
	st.param.b64 	[param1], %rd37;
	.param .b32 retval0;
	call.uni (retval0), 
	vprintf, 
	(
	param0, 
	param1
	);
	ld.param.b32 	%r1105, [retval0];
	} // callseq 37
	ld.shared.f32 	%f100, [%r1094+-32];
	cvt.f64.f32 	%fd32, %f100;
	st.local.f64 	[%rd38], %fd32;
	{ // callseq 38, 0
	.param .b64 param0;
	st.param.b64 	[param0], %rd40;
	.param .b64 param1;
	st.param.b64 	[param1], %rd37;
	.param .b32 retval0;
	call.uni (retval0), 
	vprintf, 
	(
	param0, 
	param1
	);
	ld.param.b32 	%r1107, [retval0];
	} // callseq 38
	ld.shared.f32 	%f101, [%r1094+-28];
	cvt.f64.f32 	%fd33, %f101;
	st.local.f64 	[%rd38], %fd33;
	{ // callseq 39, 0
	.param .b64 param0;
	st.param.b64 	[param0], %rd40;
	.param .b64 param1;
	st.param.b64 	[param1], %rd37;
	.param .b32 retval0;
	call.uni (retval0), 
	vprintf, 
	(
	param0, 
	param1
	);
	ld.param.b32 	%r1109, [retval0];
	} // callseq 39
	ld.shared.f32 	%f102, [%r1094+-24];
	cvt.f64.f32 	%fd34, %f102;
	st.local.f64 	[%rd38], %fd34;
	{ // callseq 40, 0
	.param .b64 param0;
	st.param.b64 	[param0], %rd40;
	.param .b64 param1;
	st.param.b64 	[param1], %rd37;
	.param .b32 retval0;
	call.uni (retval0), 
	vprintf, 
	(
	param0, 
	param1
	);
	ld.param.b32 	%r1111, [retval0];
	} // callseq 40
	ld.shared.f32 	%f103, [%r1094+-20];
	cvt.f64.f32 	%fd35, %f103;
	st.local.f64 	[%rd38], %fd35;
	{ // callseq 41, 0
	.param .b64 param0;
	st.param.b64 	[param0], %rd40;
	.param .b64 param1;
	st.param.b64 	[param1], %rd37;
	.param .b32 retval0;
	call.uni (retval0), 
	vprintf, 
	(
	param0, 
	param1
	);
	ld.param.b32 	%r1113, [retval0];
	} // callseq 41
	ld.shared.f32 	%f104, [%r1094+-16];
	cvt.f64.f32 	%fd36, %f104;
	st.local.f64 	[%rd38], %fd36;
	{ // callseq 42, 0
	.param .b64 param0;
	st.param.b64 	[param0], %rd40;
	.param .b64 param1;
	st.param.b64 	[param1], %rd37;
	.param .b32 retval0;
	call.uni (retval0), 
	vprintf, 
	(
	param0, 
	param1
	);
	ld.param.b32 	%r1115, [retval0];
	} // callseq 42
	ld.shared.f32 	%f105, [%r1094+-12];
	cvt.f64.f32 	%fd37, %f105;
	st.local.f64 	[%rd38], %fd37;
	{ // callseq 43, 0
	.param .b64 param0;
	st.param.b64 	[param0], %rd40;
	.param .b64 param1;
	st.param.b64 	[param1], %rd37;
	.param .b32 retval0;
	call.uni (retval0), 
	vprintf, 
	(
	param0, 
	param1
	);
	ld.param.b32 	%r1117, [retval0];
	} // callseq 43
	ld.shared.f32 	%f106, [%r1094+-8];
	cvt.f64.f32 	%fd38, %f106;
	st.local.f64 	[%rd38], %fd38;
	{ // callseq 44, 0
	.param .b64 param0;
	st.param.b64 	[param0], %rd40;
	.param .b64 param1;
	st.param.b64 	[param1], %rd37;
	.param .b32 retval0;
	call.uni (retval0), 
	vprintf, 
	(
	param0, 
	param1
	);
	ld.param.b32 	%r1119, [retval0];
	} // callseq 44
	ld.shared.f32 	%f107, [%r1094+-4];
	cvt.f64.f32 	%fd39, %f107;
	st.local.f64 	[%rd38], %fd39;
	{ // callseq 45, 0
	.param .b64 param0;
	st.param.b64 	[param0], %rd40;
	.param .b64 param1;
	st.param.b64 	[param1], %rd37;
	.param .b32 retval0;
	call.uni (retval0), 
	vprintf, 
	(
	param0, 
	param1
	);
	ld.param.b32 	%r1121, [retval0];
	} // callseq 45
	ld.shared.f32 	%f108, [%r1094];
	cvt.f64.f32 	%fd40, %f108;
	st.local.f64 	[%rd38], %fd40;
	{ // callseq 46, 0
	.param .b64 param0;
	st.param.b64 	[param0], %rd40;
	.param .b64 param1;
	st.param.b64 	[param1], %rd37;
	.param .b32 retval0;
	call.uni (retval0), 
	vprintf, 
	(
	param0, 
	param1
	);
	ld.param.b32 	%r1123, [retval0];
	} // callseq 46
	ld.shared.f32 	%f109, [%r1094+4];
	cvt.f64.f32 	%fd41, %f109;
	st.local.f64 	[%rd38], %fd41;
	{ // callseq 47, 0
	.param .b64 param0;
	st.param.b64 	[param0], %rd40;
	.param .b64 param1;
	st.param.b64 	[param1], %rd37;
	.param .b32 retval0;
	call.uni (retval0), 
	vprintf, 
	(
	param0, 
	param1
	);
	ld.param.b32 	%r1125, [retval0];
	} // callseq 47
	ld.shared.f32 	%f110, [%r1094+8];
	cvt.f64.f32 	%fd42, %f110;
	st.local.f64 	[%rd38], %fd42;
	{ // callseq 48, 0
	.param .b64 param0;
	st.param.b64 	[param0], %rd40;
	.param .b64 param1;
	st.param.b64 	[param1], %rd37;
	.param .b32 retval0;
	call.uni (retval0), 
	vprintf, 
	(
	param0, 
	param1
	);
	ld.param.b32 	%r1127, [retval0];
	} // callseq 48
	ld.shared.f32 	%f111, [%r1094+12];
	cvt.f64.f32 	%fd43, %f111;
	st.local.f64 	[%rd38], %fd43;
	{ // callseq 49, 0
	.param .b64 param0;
	st.param.b64 	[param0], %rd40;
	.param .b64 param1;
	st.param.b64 	[param1], %rd37;
	.param .b32 retval0;
	call.uni (retval0), 
	vprintf, 
	(
	param0, 
	param1
	);
	ld.param.b32 	%r1129, [retval0];
	} // callseq 49
	ld.shared.f32 	%f112, [%r1094+16];
	cvt.f64.f32 	%fd44, %f112;
	st.local.f64 	[%rd38], %fd44;
	{ // callseq 50, 0
	.param .b64 param0;
	st.param.b64 	[param0], %rd40;
	.param .b64 param1;
	st.param.b64 	[param1], %rd37;
	.param .b32 retval0;
	call.uni (retval0), 
	vprintf, 
	(
	param0, 
	param1
	);
	ld.param.b32 	%r1131, [retval0];
	} // callseq 50
	ld.shared.f32 	%f113, [%r1094+20];
	cvt.f64.f32 	%fd45, %f113;
	st.local.f64 	[%rd38], %fd45;
	{ // callseq 51, 0
	.param .b64 param0;
	st.param.b64 	[param0], %rd40;
	.param .b64 param1;
	st.param.b64 	[param1], %rd37;
	.param .b32 retval0;
	call.uni (retval0), 
	vprintf, 
	(
	param0, 
	param1
	);
	ld.param.b32 	%r1133, [retval0];
	} // callseq 51
	ld.shared.f32 	%f114, [%r1094+24];
	cvt.f64.f32 	%fd46, %f114;
	st.local.f64 	[%rd38], %fd46;
	{ // callseq 52, 0
	.param .b64 param0;
	st.param.b64 	[param0], %rd40;
	.param .b64 param1;
	st.param.b64 	[param1], %rd37;
	.param .b32 retval0;
	call.uni (retval0), 
	vprintf, 
	(
	param0, 
	param1
	);
	ld.param.b32 	%r1135, [retval0];
	} // callseq 52
	ld.shared.f32 	%f115, [%r1094+28];
	cvt.f64.f32 	%fd47, %f115;
	st.local.f64 	[%rd38], %fd47;
	{ // callseq 53, 0
	.param .b64 param0;
	st.param.b64 	[param0], %rd40;
	.param .b64 param1;
	st.param.b64 	[param1], %rd37;
	.param .b32 retval0;
	call.uni (retval0), 
	vprintf, 
	(
	param0, 
	param1
	);
	ld.param.b32 	%r1137, [retval0];
	} // callseq 53
	ld.shared.f32 	%f116, [%r1094+32];
	cvt.f64.f32 	%fd48, %f116;
	st.local.f64 	[%rd38], %fd48;
	{ // callseq 54, 0
	.param .b64 param0;
	st.param.b64 	[param0], %rd40;
	.param .b64 param1;
	st.param.b64 	[param1], %rd37;
	.param .b32 retval0;
	call.uni (retval0), 
	vprintf, 
	(
	param0, 
	param1
	);
	ld.param.b32 	%r1139, [retval0];
	} // callseq 54
	ld.shared.f32 	%f117, [%r1094+36];
	cvt.f64.f32 	%fd49, %f117;
	st.local.f64 	[%rd38], %fd49;
	{ // callseq 55, 0
	.param .b64 param0;
	st.param.b64 	[param0], %rd40;
	.param .b64 param1;
	st.param.b64 	[param1], %rd37;
	.param .b32 retval0;
	call.uni (retval0), 
	vprintf, 
	(
	param0, 
	param1
	);
	ld.param.b32 	%r1141, [retval0];
	} // callseq 55
	ld.shared.f32 	%f118, [%r1094+40];
	cvt.f64.f32 	%fd50, %f118;
	st.local.f64 	[%rd38], %fd50;
	{ // callseq 56, 0
	.param .b64 param0;
	st.param.b64 	[param0], %rd40;
	.param .b64 param1;
	st.param.b64 	[param1], %rd37;
	.param .b32 retval0;
	call.uni (retval0), 
	vprintf, 
	(
	param0, 
	param1
	);
	ld.param.b32 	%r1143, [retval0];
	} // callseq 56
	ld.shared.f32 	%f119, [%r1094+44];
	cvt.f64.f32 	%fd51, %f119;
	st.local.f64 	[%rd38], %fd51;
	{ // callseq 57, 0
	.param .b64 param0;
	st.param.b64 	[param0], %rd40;
	.param .b64 param1;
	st.param.b64 	[param1], %rd37;
	.param .b32 retval0;
	call.uni (retval0), 
	vprintf, 
	(
	param0, 
	param1
	);
	ld.param.b32 	%r1145, [retval0];
	} // callseq 57
	ld.shared.f32 	%f120, [%r1094+48];
	cvt.f64.f32 	%fd52, %f120;
	st.local.f64 	[%rd38], %fd52;
	{ // callseq 58, 0
	.param .b64 param0;
	st.param.b64 	[param0], %rd40;
	.param .b64 param1;
	st.param.b64 	[param1], %rd37;
	.param .b32 retval0;
	call.uni (retval0), 
	vprintf, 
	(
	param0, 
	param1
	);
	ld.param.b32 	%r1147, [retval0];
	} // callseq 58
	ld.shared.f32 	%f121, [%r1094+52];
	cvt.f64.f32 	%fd53, %f121;
	st.local.f64 	[%rd38], %fd53;
	{ // callseq 59, 0
	.param .b64 param0;
	st.param.b64 	[param0], %rd40;
	.param .b64 param1;
	st.param.b64 	[param1], %rd37;
	.param .b32 retval0;
	call.uni (retval0), 
	vprintf, 
	(
	param0, 
	param1
	);
	ld.param.b32 	%r1149, [retval0];
	} // callseq 59
	cvta.global.u64 	%rd42, %rd41;
	{ // callseq 60, 0
	.param .b64 param0;
	st.param.b64 	[param0], %rd42;
	.param .b64 param1;
	st.param.b64 	[param1], 0;
	.param .b32 retval0;
	call.uni (retval0), 
	vprintf, 
	(
	param0, 
	param1
	);
	ld.param.b32 	%r1151, [retval0];
	} // callseq 60
	add.s32 	%r1514, %r1514, 112;
	setp.ne.s32 	%p67, %r1514, 3192;
	@%p67 bra 	$L__BB0_123;
$L__BB0_124:
	mov.u32 	%r1153, %ctaid.x;
	mov.u32 	%r1154, %ntid.x;
	mov.u32 	%r1155, %tid.x;
	mad.lo.s32 	%r1156, %r1153, %r1154, %r1155;
	setp.ne.s32 	%p68, %r1156, 0;
	bar.sync 	0;
	bar.sync 	0;
	@%p68 bra 	$L__BB0_126;
	mov.u64 	%rd43, $str$4;
	cvta.global.u64 	%rd44, %rd43;
	{ // callseq 61, 0
	.param .b64 param0;
	st.param.b64 	[param0], %rd44;
	.param .b64 param1;
	st.param.b64 	[param1], 0;
	.param .b32 retval0;
	call.uni (retval0), 
	vprintf, 
	(
	param0, 
	param1
	);
	ld.param.b32 	%r1157, [retval0];
	} // callseq 61
	mov.u64 	%rd45, $str$2;
	cvta.global.u64 	%rd46, %rd45;
	{ // callseq 62, 0
	.param .b64 param0;
	st.param.b64 	[param0], %rd46;
	.param .b64 param1;
	st.param.b64 	[param1], 0;
	.param .b32 retval0;
	call.uni (retval0), 
	vprintf, 
	(
	param0, 
	param1
	);
	ld.param.b32 	%r1159, [retval0];
	} // callseq 62
	{ // callseq 63, 0
	.param .b64 param0;
	st.param.b64 	[param0], %rd46;
	.param .b64 param1;
	st.param.b64 	[param1], 0;
	.param .b32 retval0;
	call.uni (retval0), 
	vprintf, 
	(
	param0, 
	param1
	);
	ld.param.b32 	%r1161, [retval0];
	} // callseq 63
	{ // callseq 64, 0
	.param .b64 param0;
	st.param.b64 	[param0], %rd46;
	.param .b64 param1;
	st.param.b64 	[param1], 0;
	.param .b32 retval0;
	call.uni (retval0), 
	vprintf, 
	(
	param0, 
	param1
	);
	ld.param.b32 	%r1163, [retval0];
	} // callseq 64
	{ // callseq 65, 0
	.param .b64 param0;
	st.param.b64 	[param0], %rd46;
	.param .b64 param1;
	st.param.b64 	[param1], 0;
	.param .b32 retval0;
	call.uni (retval0), 
	vprintf, 
	(
	param0, 
	param1
	);
	ld.param.b32 	%r1165, [retval0];
	} // callseq 65
	{ // callseq 66, 0
	.param .b64 param0;
	st.param.b64 	[param0], %rd46;
	.param .b64 param1;
	st.param.b64 	[param1], 0;
	.param .b32 retval0;
	call.uni (retval0), 
	vprintf, 
	(
	param0, 
	param1
	);
	ld.param.b32 	%r1167, [retval0];
	} // callseq 66
	{ // callseq 67, 0
	.param .b64 param0;
	st.param.b64 	[param0], %rd46;
	.param .b64 param1;
	st.param.b64 	[param1], 0;
	.param .b32 retval0;
	call.uni (retval0), 
	vprintf, 
	(
	param0, 
	param1
	);
	ld.param.b32 	%r1169, [retval0];
	} // callseq 67
	{ // callseq 68, 0
	.param .b64 param0;
	st.param.b64 	[param0], %rd46;
	.param .b64 param1;
	st.param.b64 	[param1], 0;
	.param .b32 retval0;
	call.uni (retval0), 
	vprintf, 
	(
	param0, 
	param1
	);
	ld.param.b32 	%r1171, [retval0];
	} // callseq 68
	{ // callseq 69, 0
	.param .b64 param0;
	st.param.b64 	[param0], %rd46;
	.param .b64 param1;
	st.param.b64 	[param1], 0;
	.param .b32 retval0;
	call.uni (retval0), 
	vprintf, 
	(
	param0, 
	param1
	);
	ld.param.b32 	%r1173, [retval0];
	} // callseq 69
	{ // callseq 70, 0
	.param .b64 param0;
	st.param.b64 	[param0], %rd46;
	.param .b64 param1;
	st.param.b64 	[param1], 0;
	.param .b32 retval0;
	call.uni (retval0), 
	vprintf, 
	(
	param0, 
	param1
	);
	ld.param.b32 	%r1175, [retval0];
	} // callseq 70
	{ // callseq 71, 0
	.param .b64 param0;
	st.param.b64 	[param0], %rd46;
	.param .b64 param1;
	st.param.b64 	[param1], 0;
	.param .b32 retval0;
	call.uni (retval0), 
	vprintf, 
	(
	param0, 
	param1
	);
	ld.param.b32 	%r1177, [retval0];
	} // callseq 71
	{ // callseq 72, 0
	.param .b64 param0;
	st.param.b64 	[param0], %rd46;
	.param .b64 param1;
	st.param.b64 	[param1], 0;
	.param .b32 retval0;
	call.uni (retval0), 
	vprintf, 
	(
	param0, 
	param1
	);
	ld.param.b32 	%r1179, [retval0];
	} // callseq 72
	{ // callseq 73, 0
	.param .b64 param0;
	st.param.b64 	[param0], %rd46;
	.param .b64 param1;
	st.param.b64 	[param1], 0;
	.param .b32 retval0;
	call.uni (retval0), 
	vprintf, 
	(
	param0, 
	param1
	);
	ld.param.b32 	%r1181, [retval0];
	} // callseq 73
	{ // callseq 74, 0
	.param .b64 param0;
	st.param.b64 	[param0], %rd46;
	.param .b64 param1;
	st.param.b64 	[param1], 0;
	.param .b32 retval0;
	call.uni (retval0), 
	vprintf, 
	(
	param0, 
	param1
	);
	ld.param.b32 	%r1183, [retval0];
	} // callseq 74
	{ // callseq 75, 0
	.param .b64 param0;
	st.param.b64 	[param0], %rd46;
	.param .b64 param1;
	st.param.b64 	[param1], 0;
	.param .b32 retval0;
	call.uni (retval0), 
	vprintf, 
	(
	param0, 
	param1
	);
	ld.param.b32 	%r1185, [retval0];
	} // callseq 75
	{ // callseq 76, 0
	.param .b64 param0;
	st.param.b64 	[param0], %rd46;
	.param .b64 param1;
	st.param.b64 	[param1], 0;
	.param .b32 retval0;
	call.uni (retval0), 
	vprintf, 
	(
	param0, 
	param1
	);
	ld.param.b32 	%r1187, [retval0];
	} // callseq 76
	{ // callseq 77, 0
	.param .b64 param0;
	st.param.b64 	[param0], %rd46;
	.param .b64 param1;
	st.param.b64 	[param1], 0;
	.param .b32 retval0;
	call.uni (retval0), 
	vprintf, 
	(
	param0, 
	param1
	);
	ld.param.b32 	%r1189, [retval0];
	} // callseq 77
	{ // callseq 78, 0
	.param .b64 param0;
	st.param.b64 	[param0], %rd46;
	.param .b64 param1;
	st.param.b64 	[param1], 0;
	.param .b32 retval0;
	call.uni (retval0), 
	vprintf, 
	(
	param0, 
	param1
	);
	ld.param.b32 	%r1191, [retval0];
	} // callseq 78
	{ // callseq 79, 0
	.param .b64 param0;
	st.param.b64 	[param0], %rd46;
	.param .b64 param1;
	st.param.b64 	[param1], 0;
	.param .b32 retval0;
	call.uni (retval0), 
	vprintf, 
	(
	param0, 
	param1
	);
	ld.param.b32 	%r1193, [retval0];
	} // callseq 79
	{ // callseq 80, 0
	.param .b64 param0;
	st.param.b64 	[param0], %rd46;
	.param .b64 param1;
	st.param.b64 	[param1], 0;
	.param .b32 retval0;
	call.uni (retval0), 
	vprintf, 
	(
	param0, 
	param1
	);
	ld.param.b32 	%r1195, [retval0];
	} // callseq 80
	{ // callseq 81, 0
	.param .b64 param0;
	st.param.b64 	[param0], %rd46;
	.param .b64 param1;
	st.param.b64 	[param1], 0;
	.param .b32 retval0;
	call.uni (retval0), 
	vprintf, 
	(
	param0, 
	param1
	);
	ld.param.b32 	%r1197, [retval0];
	} // callseq 81
	{ // callseq 82, 0
	.param .b64 param0;
	st.param.b64 	[param0], %rd46;
	.param .b64 param1;
	st.param.b64 	[param1], 0;
	.param .b32 retval0;
	call.uni (retval0), 
	vprintf, 
	(
	param0, 
	param1
	);
	ld.param.b32 	%r1199, [retval0];
	} // callseq 82
	{ // callseq 83, 0
	.param .b64 param0;
	st.param.b64 	[param0], %rd46;
	.param .b64 param1;
	st.param.b64 	[param1], 0;
	.param .b32 retval0;
	call.uni (retval0), 
	vprintf, 
	(
	param0, 
	param1
	);
	ld.param.b32 	%r1201, [retval0];
	} // callseq 83
	{ // callseq 84, 0
	.param .b64 param0;
	st.param.b64 	[param0], %rd46;
	.param .b64 param1;
	st.param.b64 	[param1], 0;
	.param .b32 retval0;
	call.uni (retval0), 
	vprintf, 
	(
	param0, 
	param1
	);
	ld.param.b32 	%r1203, [retval0];
	} // callseq 84
	{ // callseq 85, 0
	.param .b64 param0;
	st.param.b64 	[param0], %rd46;
	.param .b64 param1;
	st.param.b64 	[param1], 0;
	.param .b32 retval0;
	call.uni (retval0), 
	vprintf, 
	(
	param0, 
	param1
	);
	ld.param.b32 	%r1205, [retval0];
	} // callseq 85
	{ // callseq 86, 0
	.param .b64 param0;
	st.param.b64 	[param0], %rd46;
	.param .b64 param1;
	st.param.b64 	[param1], 0;
	.param .b32 retval0;
	call.uni (retval0), 
	vprintf, 
	(
	param0, 
	param1
	);
	ld.param.b32 	%r1207, [retval0];
	} // callseq 86
	{ // callseq 87, 0
	.param .b64 param0;
	st.param.b64 	[param0], %rd46;
	.param .b64 param1;
	st.param.b64 	[param1], 0;
	.param .b32 retval0;
	call.uni (retval0), 
	vprintf, 
	(
	param0, 
	param1
	);
	ld.param.b32 	%r1209, [retval0];
	} // callseq 87
	{ // callseq 88, 0
	.param .b64 param0;
	st.param.b64 	[param0], %rd46;
	.param .b64 param1;
	st.param.b64 	[param1], 0;
	.param .b32 retval0;
	call.uni (retval0), 
	vprintf, 
	(
	param0, 
	param1
	);
	ld.param.b32 	%r1211, [retval0];
	} // callseq 88
	{ // callseq 89, 0
	.param .b64 param0;
	st.param.b64 	[param0], %rd46;
	.param .b64 param1;
	st.param.b64 	[param1], 0;
	.param .b32 retval0;
	call.uni (retval0), 
	vprintf, 
	(
	param0, 
	param1
	);
	ld.param.b32 	%r1213, [retval0];
	} // callseq 89
$L__BB0_126:
	ret;

}


// ===== COMPILED SASS (sm_100) =====

	.target	sm_100

	.elftype	@"ET_EXEC"


//--------------------- .note.nv.tkinfo           --------------------------
	.section	.note.nv.tkinfo,"",@"SHT_NOTE"
	.sectionflags	@"SHF_NOTE_NV_TKINFO"
	.tkinfo
        /*0018*/ 	.word	0x00000002
        /*0030*/ 	.string	""
        /*0030*/ 	.string	"ptxas"
        /*0030*/ 	.string	"Cuda compilation tools, release 13.0, V13.0.88"
        /*0030*/ 	.string	"Build cuda_13.0.r13.0/compiler.36424714_0"
        /*0030*/ 	.string	"-arch sm_100 -m 64 "



//--------------------- .note.nv.cuinfo           --------------------------
	.section	.note.nv.cuinfo,"",@"SHT_NOTE"
	.sectionflags	@"SHF_NOTE_NV_CUINFO"
        /*0018*/ 	.short	0x0002
        /*001a*/ 	.short	0x0064
        /*001c*/ 	.short	0x0082
	.zero		2


//--------------------- .nv.info                  --------------------------
	.section	.nv.info,"",@"SHT_CUDA_INFO"
	.align	4


	//----- nvinfo : EIATTR_REGCOUNT
	.align		4
        /*0000*/ 	.byte	0x04, 0x2f
        /*0002*/ 	.short	(.L_15 - .L_14)
	.align		4
.L_14:
        /*0004*/ 	.word	index@(_Z6kernelPA28_A28_f)
        /*0008*/ 	.word	0x00000020


	//----- nvinfo : EIATTR_FRAME_SIZE
	.align		4
.L_15:
        /*000c*/ 	.byte	0x04, 0x11
        /*000e*/ 	.short	(.L_17 - .L_16)
	.align		4
.L_16:
        /*0010*/ 	.word	index@($__internal_0_$__cuda_sm3x_div_rn_noftz_f32_slowpath)
        /*0014*/ 	.word	0x00000038


	//----- nvinfo : EIATTR_FRAME_SIZE
	.align		4
.L_17:
        /*0018*/ 	.byte	0x04, 0x11
        /*001a*/ 	.short	(.L_19 - .L_18)
	.align		4
.L_18:
        /*001c*/ 	.word	index@(_Z6kernelPA28_A28_f)
        /*0020*/ 	.word	0x00000038


	//----- nvinfo : EIATTR_MIN_STACK_SIZE
	.align		4
.L_19:
        /*0024*/ 	.byte	0x04, 0x12
        /*0026*/ 	.short	(.L_21 - .L_20)
	.align		4
.L_20:
        /*0028*/ 	.word	index@(_Z6kernelPA28_A28_f)
        /*002c*/ 	.word	0x00000038
.L_21:


//--------------------- .nv.compat                --------------------------
	.section	.nv.compat,"",@"SHT_CUDA_COMPAT_INFO"
	.align	4
        /*0000*/ 	.byte	0x02, 0x09, 0x00, 0x00, 0x02, 0x02, 0x01, 0x00, 0x02, 0x05, 0x05, 0x00, 0x03, 0x07, 0x01, 0x01
        /*0010*/ 	.byte	0x02, 0x03, 0x00, 0x00, 0x02, 0x06, 0x01, 0x00, 0x04, 0x0b, 0x08, 0x00, 0x01, 0x00, 0x00, 0x00
        /*0020*/ 	.byte	0x00, 0x00, 0x00, 0x00


//--------------------- .nv.info._Z6kernelPA28_A28_f --------------------------
	.section	.nv.info._Z6kernelPA28_A28_f,"",@"SHT_CUDA_INFO"
	.sectionflags	@""
	.align	4


	//----- nvinfo : EIATTR_CUDA_API_VERSION
	.align		4
        /*0000*/ 	.byte	0x04, 0x37
        /*0002*/ 	.short	(.L_23 - .L_22)
.L_22:
        /*0004*/ 	.word	0x00000082


	//----- nvinfo : EIATTR_KPARAM_INFO
	.align		4
.L_23:
        /*0008*/ 	.byte	0x04, 0x17
        /*000a*/ 	.short	(.L_25 - .L_24)
.L_24:
        /*000c*/ 	.word	0x00000000
        /*0010*/ 	.short	0x0000
        /*0012*/ 	.short	0x0000
        /*0014*/ 	.byte	0x00, 0xf5, 0x21, 0x00


	//----- nvinfo : EIATTR_SPARSE_MMA_MASK
	.align		4
.L_25:
        /*0018*/ 	.byte	0x03, 0x50
        /*001a*/ 	.short	0x0000


	//----- nvinfo : EIATTR_MAXREG_COUNT
	.align		4
        /*001c*/ 	.byte	0x03, 0x1b
        /*001e*/ 	.short	0x00ff


	//----- nvinfo : EIATTR_NUM_BARRIERS
	.align		4
        /*0020*/ 	.byte	0x02, 0x4c
        /*0022*/ 	.byte	0x01
	.zero		1


	//----- nvinfo : EIATTR_EXTERNS
	.align		4
        /*0024*/ 	.byte	0x04, 0x0f
        /*0026*/ 	.short	(.L_27 - .L_26)


	//   ....[0]....
	.align		4
.L_26:
        /*0028*/ 	.word	index@(vprintf)


	//----- nvinfo : EIATTR_MERCURY_ISA_VERSION
	.align		4
.L_27:
        /*002c*/ 	.byte	0x03, 0x5f
        /*002e*/ 	.short	0x0101


	//----- nvinfo : EIATTR_VRC_CTA_INIT_COUNT
	.align		4
        /*0030*/ 	.byte	0x02, 0x4a
	.zero		1
	.zero		1


	//----- nvinfo : EIATTR_SYSCALL_OFFSETS
	.align		4
        /*0034*/ 	.byte	0x04, 0x46
        /*0036*/ 	.short	(.L_29 - .L_28)


	//   ....[0]....
.L_28:
        /*0038*/ 	.word	0x000039a0


	//   ....[1]....
        /*003c*/ 	.word	0x00003aa0


	//   ....[2]....
        /*0040*/ 	.word	0x00003b80


	//   ....[3]....
        /*0044*/ 	.word	0x00003c60


	//   ....[4]....
        /*0048*/ 	.word	0x00003d40


	//   ....[5]....
        /*004c*/ 	.word	0x00003e20


	//   ....[6]....
        /*0050*/ 	.word	0x00003e90


	//   ....[7]....
        /*0054*/ 	.word	0x00003f70


	//   ....[8]....
        /*0058*/ 	.word	0x00004050


	//   ....[9]....
        /*005c*/ 	.word	0x00004130


	//   ....[10]....
        /*0060*/ 	.word	0x00004210


	//   ....[11]....
        /*0064*/ 	.word	0x000042f0


	//   ....[12]....
        /*0068*/ 	.word	0x00004360


	//   ....[13]....
        /*006c*/ 	.word	0x00004440


	//   ....[14]....
        /*0070*/ 	.word	0x00004520


	//   ....[15]....
        /*0074*/ 	.word	0x00004600


	//   ....[16]....
        /*0078*/ 	.word	0x000046e0


	//   ....[17]....
        /*007c*/ 	.word	0x000047c0


	//   ....[18]....
        /*0080*/ 	.word	0x00004830


	//   ....[19]....
        /*0084*/ 	.word	0x00004910


	//   ....[20]....
        /*0088*/ 	.word	0x000049f0


	//   ....[21]....
        /*008c*/ 	.word	0x00004ad0


	//   ....[22]....
        /*0090*/ 	.word	0x00004bb0


	//   ....[23]....
        /*0094*/ 	.word	0x00004c90


	//   ....[24]....
        /*0098*/ 	.word	0x00004d00


	//   ....[25]....
        /*009c*/ 	.word	0x00004de0


	//   ....[26]....
        /*00a0*/ 	.word	0x00004ec0


	//   ....[27]....
        /*00a4*/ 	.word	0x00004fa0


	//   ....[28]....
        /*00a8*/ 	.word	0x00005080


	//   ....[29]....
        /*00ac*/ 	.word	0x00005160


	//   ....[30]....
        /*00b0*/ 	.word	0x000051d0


	//   ....[31]....
        /*00b4*/ 	.word	0x000055a0


	//   ....[32]....
        /*00b8*/ 	.word	0x000056f0


	//   ....[33]....
        /*00bc*/ 	.word	0x000057a0


	//   ....[34]....
        /*00c0*/ 	.word	0x00005850


	//   ....[35]....
        /*00c4*/ 	.word	0x00005900


	//   ....[36]....
        /*00c8*/ 	.word	0x000059b0


	//   ....[37]....
        /*00cc*/ 	.word	0x00005a60


	//   ....[38]....
        /*00d0*/ 	.word	0x00005b10


	//   ....[39]....
        /*00d4*/ 	.word	0x00005bc0


	//   ....[40]....
        /*00d8*/ 	.word	0x00005c70


	//   ....[41]....
        /*00dc*/ 	.word	0x00005d20


	//   ....[42]....
        /*00e0*/ 	.word	0x00005dd0


	//   ....[43]....
        /*00e4*/ 	.word	0x00005e80


	//   ....[44]....
        /*00e8*/ 	.word	0x00005f30


	//   ....[45]....
        /*00ec*/ 	.word	0x00005fe0


	//   ....[46]....
        /*00f0*/ 	.word	0x00006090


	//   ....[47]....
        /*00f4*/ 	.word	0x00006140


	//   ....[48]....
        /*00f8*/ 	.word	0x000061f0


	//   ....[49]....
        /*00fc*/ 	.word	0x000062a0


	//   ....[50]....
        /*0100*/ 	.word	0x00006350


	//   ....[51]....
        /*0104*/ 	.word	0x00006400


	//   ....[52]....
        /*0108*/ 	.word	0x000064b0


	//   ....[53]....
        /*010c*/ 	.word	0x00006560


	//   ....[54]....
        /*0110*/ 	.word	0x00006610


	//   ....[55]....
        /*0114*/ 	.word	0x000066c0


	//   ....[56]....
        /*0118*/ 	.word	0x00006770


	//   ....[57]....
        /*011c*/ 	.word	0x00006820


	//   ....[58]....
        /*0120*/ 	.word	0x000068d0


	//   ....[59]....
        /*0124*/ 	.word	0x00006980


	//   ....[60]....
        /*0128*/ 	.word	0x000069f0


	//   ....[61]....
        /*012c*/ 	.word	0x00006b20


	//   ....[62]....
        /*0130*/ 	.word	0x00006b90


	//   ....[63]....
        /*0134*/ 	.word	0x00006c00


	//   ....[64]....
        /*0138*/ 	.word	0x00006c70


	//   ....[65]....
        /*013c*/ 	.word	0x00006ce0


	//   ....[66]....
        /*0140*/ 	.word	0x00006d50


	//   ....[67]....
        /*0144*/ 	.word	0x00006dc0


	//   ....[68]....
        /*0148*/ 	.word	0x00006e30


	//   ....[69]....
        /*014c*/ 	.word	0x00006ea0


	//   ....[70]....
        /*0150*/ 	.word	0x00006f10


	//   ....[71]....
        /*0154*/ 	.word	0x00006f80


	//   ....[72]....
        /*0158*/ 	.word	0x00006ff0


	//   ....[73]....
        /*015c*/ 	.word	0x00007060


	//   ....[74]....
        /*0160*/ 	.word	0x000070d0


	//   ....[75]....
        /*0164*/ 	.word	0x00007140


	//   ....[76]....
        /*0168*/ 	.word	0x000071b0


	//   ....[77]....
        /*016c*/ 	.word	0x00007220


	//   ....[78]....
        /*0170*/ 	.word	0x00007290


	//   ....[79]....
        /*0174*/ 	.word	0x00007300


	//   ....[80]....
        /*0178*/ 	.word	0x00007370


	//   ....[81]....
        /*017c*/ 	.word	0x000073e0


	//   ....[82]....
        /*0180*/ 	.word	0x00007450


	//   ....[83]....
        /*0184*/ 	.word	0x000074c0


	//   ....[84]....
        /*0188*/ 	.word	0x00007530


	//   ....[85]....
        /*018c*/ 	.word	0x000075a0


	//   ....[86]....
        /*0190*/ 	.word	0x00007610


	//   ....[87]....
        /*0194*/ 	.word	0x00007680


	//   ....[88]....
        /*0198*/ 	.word	0x000076f0


	//   ....[89]....
        /*019c*/ 	.word	0x00007760


	//----- nvinfo : EIATTR_EXIT_INSTR_OFFSETS
	.align		4
.L_29:
        /*01a0*/ 	.byte	0x04, 0x1c
        /*01a2*/ 	.short	(.L_31 - .L_30)


	//   ....[0]....
.L_30:
        /*01a4*/ 	.word	0x00006aa0


	//   ....[1]....
        /*01a8*/ 	.word	0x00007770


	//----- nvinfo : EIATTR_CRS_STACK_SIZE
	.align		4
.L_31:
        /*01ac*/ 	.byte	0x04, 0x1e
        /*01ae*/ 	.short	(.L_33 - .L_32)
.L_32:
        /*01b0*/ 	.word	0x00000000


	//----- nvinfo : EIATTR_CBANK_PARAM_SIZE
	.align		4
.L_33:
        /*01b4*/ 	.byte	0x03, 0x19
        /*01b6*/ 	.short	0x0008


	//----- nvinfo : EIATTR_PARAM_CBANK
	.align		4
        /*01b8*/ 	.byte	0x04, 0x0a
        /*01ba*/ 	.short	(.L_35 - .L_34)
	.align		4
.L_34:
        /*01bc*/ 	.word	index@(.nv.constant0._Z6kernelPA28_A28_f)
        /*01c0*/ 	.short	0x0380
        /*01c2*/ 	.short	0x0008


	//----- nvinfo : EIATTR_SW_WAR
	.align		4
.L_35:
        /*01c4*/ 	.byte	0x04, 0x36
        /*01c6*/ 	.short	(.L_37 - .L_36)
.L_36:
        /*01c8*/ 	.word	0x00000008
.L_37:


//--------------------- .nv.callgraph             --------------------------
	.section	.nv.callgraph,"",@"SHT_CUDA_CALLGRAPH"
	.align	4
	.sectionentsize	8
	.align		4
        /*0000*/ 	.word	0x00000000
	.align		4
        /*0004*/ 	.word	0xffffffff
	.align		4
        /*0008*/ 	.word	index@(_Z6kernelPA28_A28_f)
	.align		4
        /*000c*/ 	.word	index@(vprintf)
	.align		4
        /*0010*/ 	.word	0x00000000
	.align		4
        /*0014*/ 	.word	0xfffffffe
	.align		4
        /*0018*/ 	.word	0x00000000
	.align		4
        /*001c*/ 	.word	0xfffffffd
	.align		4
        /*0020*/ 	.word	0x00000000
	.align		4
        /*0024*/ 	.word	0xfffffffc


//--------------------- .nv.constant4             --------------------------
	.section	.nv.constant4,"a",@progbits
	.align	8
	.align		8
.nv.constant4:
        /*0000*/ 	.dword	vprintf
	.align		8
        /*0008*/ 	.dword	precalc_xorwow_matrix
	.align		8
        /*0010*/ 	.dword	precalc_xorwow_offset_matrix
	.align		8
        /*0018*/ 	.dword	mrg32k3aM1
	.align		8
        /*0020*/ 	.dword	mrg32k3aM2
	.align		8
        /*0028*/ 	.dword	mrg32k3aM1SubSeq
	.align		8
        /*0030*/ 	.dword	mrg32k3aM2SubSeq
	.align		8
        /*0038*/ 	.dword	mrg32k3aM1Seq
	.align		8
        /*0040*/ 	.dword	mrg32k3aM2Seq
	.align		8
        /*0048*/ 	.dword	$str
	.align		8
        /*0050*/ 	.dword	$str$1
	.align		8
        /*0058*/ 	.dword	$str$2
	.align		8
        /*0060*/ 	.dword	$str$3
	.align		8
        /*0068*/ 	.dword	$str$4


//--------------------- .nv.constant3             --------------------------
	.section	.nv.constant3,"a",@progbits
	.align	8
.nv.constant3:
	.type		__cr_lgamma_table,@object
	.size		__cr_lgamma_table,(.L_8 - __cr_lgamma_table)
__cr_lgamma_table:
        /*0000*/ 	.byte	0x00, 0x00, 0x00, 0x00, 0x00, 0x00, 0x00, 0x00, 0x00, 0x00, 0x00, 0x00, 0x00, 0x00, 0x00, 0x00
        /*0010*/ 	.byte	0xef, 0x39, 0xfa, 0xfe, 0x42, 0x2e, 0xe6, 0x3f, 0x02, 0x20, 0x2a, 0xfa, 0x0b, 0xab, 0xfc, 0x3f
        /*0020*/ 	.byte	0xf9, 0x2c, 0x92, 0x7c, 0xa7, 0x6c, 0x09, 0x40, 0xc9, 0x79, 0x44, 0x3c, 0x64, 0x26, 0x13, 0x40
        /*0030*/ 	.byte	0xca, 0x01, 0xcf, 0x3a, 0x27, 0x51, 0x1a, 0x40, 0x30, 0xcc, 0x2d, 0xf3, 0xe1, 0x0c, 0x21, 0x40
        /*0040*/ 	.byte	0x0d, 0xb7, 0xfc, 0x82, 0x8e, 0x35, 0x25, 0x40
.L_8:


//--------------------- .text._Z6kernelPA28_A28_f --------------------------
	.section	.text._Z6kernelPA28_A28_f,"ax",@progbits
	.align	128
        .global         _Z6kernelPA28_A28_f
        .type           _Z6kernelPA28_A28_f,@function
        .size           _Z6kernelPA28_A28_f,(.L_x_138 - _Z6kernelPA28_A28_f)
        .other          _Z6kernelPA28_A28_f,@"STO_CUDA_ENTRY STV_DEFAULT"
_Z6kernelPA28_A28_f:
.text._Z6kernelPA28_A28_f:
[----:B------:R-:W0:Y:S01]  /*0000*/  LDC R1, c[0x0][0x37c] ;  /* 0x0000df00ff017b82 */ /* 0x000e220000000800 */
[----:B------:R-:W1:Y:S01]  /*0010*/  S2R R3, SR_TID.X ;  /* 0x0000000000037919 */ /* 0x000e620000002100 */
[----:B------:R-:W2:Y:S06]  /*0020*/  LDCU UR5, c[0x0][0x2fc] ;  /* 0x00005f80ff0577ac */ /* 0x000eac0008000800 */
[----:B------:R-:W1:Y:S01]  /*0030*/  S2UR UR6, SR_CTAID.X ;  /* 0x00000000000679c3 */ /* 0x000e620000002500 */
[----:B0-----:R-:W-:Y:S01]  /*0040*/  VIADD R1, R1, 0xffffffc8 ;  /* 0xffffffc801017836 */ /* 0x001fe20000000000 */
[----:B------:R-:W-:Y:S01]  /*0050*/  BSSY.RECONVERGENT B0, `(.L_x_0) ;  /* 0x000026c000007945 */ /* 0x000fe20003800200 */
[----:B------:R-:W0:Y:S01]  /*0060*/  LDCU UR4, c[0x0][0x2f8] ;  /* 0x00005f00ff0477ac */ /* 0x000e220008000800 */
[----:B------:R-:W-:-:S02]  /*0070*/  IMAD.MOV.U32 R6, RZ, RZ, 0x2abc4dd5 ;  /* 0x2abc4dd5ff067424 */ /* 0x000fc400078e00ff */
[----:B------:R-:W-:Y:S01]  /*0080*/  IMAD.MOV.U32 R7, RZ, RZ, 0x58213ed2 ;  /* 0x58213ed2ff077424 */ /* 0x000fe200078e00ff */
[----:B------:R-:W3:Y:S01]  /*0090*/  LDCU.64 UR36, c[0x0][0x358] ;  /* 0x00006b00ff2477ac */ /* 0x000ee20008000a00 */
[----:B------:R-:W1:Y:S01]  /*00a0*/  LDC R0, c[0x0][0x360] ;  /* 0x0000d800ff007b82 */ /* 0x000e620000000800 */
[----:B------:R-:W-:Y:S02]  /*00b0*/  IMAD.MOV.U32 R8, RZ, RZ, 0x455f2458 ;  /* 0x455f2458ff087424 */ /* 0x000fe400078e00ff */
[----:B------:R-:W-:Y:S01]  /*00c0*/  IMAD.MOV.U32 R9, RZ, RZ, -0x75bd8fc ;  /* 0xf8a42704ff097424 */ /* 0x000fe200078e00ff */
[----:B------:R4:W-:Y:S01]  /*00d0*/  STL.64 [R1], R6 ;  /* 0x0000000601007387 */ /* 0x0009e20000100a00 */
[----:B------:R-:W-:Y:S02]  /*00e0*/  IMAD.MOV.U32 R12, RZ, RZ, -0x23270784 ;  /* 0xdcd8f87cff0c7424 */ /* 0x000fe400078e00ff */
[----:B------:R-:W-:Y:S01]  /*00f0*/  IMAD.MOV.U32 R13, RZ, RZ, 0x511db0d6 ;  /* 0x511db0d6ff0d7424 */ /* 0x000fe200078e00ff */
[----:B------:R4:W-:Y:S01]  /*0100*/  STL.64 [R1+0x8], R8 ;  /* 0x0000080801007387 */ /* 0x0009e20000100a00 */
[----:B------:R-:W-:-:S02]  /*0110*/  IMAD.MOV.U32 R10, RZ, RZ, 0x58213ed2 ;  /* 0x58213ed2ff0a7424 */ /* 0x000fc400078e00ff */
[----:B------:R-:W-:Y:S01]  /*0120*/  IMAD.MOV.U32 R2, RZ, RZ, 0x455f2458 ;  /* 0x455f2458ff027424 */ /* 0x000fe200078e00ff */
[----:B------:R4:W-:Y:S01]  /*0130*/  STL.64 [R1+0x10], R12 ;  /* 0x0000100c01007387 */ /* 0x0009e20000100a00 */
[----:B0-----:R-:W-:Y:S01]  /*0140*/  IADD3 R25, P1, PT, R1, UR4, RZ ;  /* 0x0000000401197c10 */ /* 0x001fe2000ff3e0ff */
[----:B------:R-:W-:Y:S02]  /*0150*/  IMAD.MOV.U32 R5, RZ, RZ, 0x511db0d6 ;  /* 0x511db0d6ff057424 */ /* 0x000fe400078e00ff */
[----:B------:R-:W-:Y:S02]  /*0160*/  IMAD.MOV.U32 R4, RZ, RZ, -0x23270784 ;  /* 0xdcd8f87cff047424 */ /* 0x000fe400078e00ff */
[----:B--2---:R-:W-:Y:S02]  /*0170*/  IMAD.X R24, RZ, RZ, UR5, P1 ;  /* 0x00000005ff187e24 */ /* 0x004fe400088e06ff */
[----:B-1----:R-:W-:Y:S02]  /*0180*/  IMAD R0, R0, UR6, R3 ;  /* 0x0000000600007c24 */ /* 0x002fe4000f8e0203 */
[----:B------:R-:W-:-:S03]  /*0190*/  IMAD.MOV.U32 R3, RZ, RZ, -0x75bd8fc ;  /* 0xf8a42704ff037424 */ /* 0x000fc600078e00ff */
[----:B------:R-:W-:-:S13]  /*01a0*/  ISETP.NE.AND P0, PT, R0, RZ, PT ;  /* 0x000000ff0000720c */ /* 0x000fda0003f05270 */
[----:B---34-:R-:W-:Y:S05]  /*01b0*/  @!P0 BRA `(.L_x_1) ;  /* 0x0000002400548947 */ /* 0x018fea0003800000 */
[--C-:B------:R-:W-:Y:S01]  /*01c0*/  SHF.R.S32.HI R14, RZ, 0x1f, R0.reuse ;  /* 0x0000001fff0e7819 */ /* 0x100fe20000011400 */
[----:B------:R-:W-:Y:S02]  /*01d0*/  IMAD.MOV.U32 R12, RZ, RZ, RZ ;  /* 0x000000ffff0c7224 */ /* 0x000fe400078e00ff */
[----:B------:R-:W-:Y:S02]  /*01e0*/  IMAD.MOV.U32 R10, RZ, RZ, 0x58213ed2 ;  /* 0x58213ed2ff0a7424 */ /* 0x000fe400078e00ff */
[----:B------:R-:W-:Y:S02]  /*01f0*/  IMAD.MOV.U32 R11, RZ, RZ, R0 ;  /* 0x000000ffff0b7224 */ /* 0x000fe400078e0000 */
[----:B------:R-:W-:Y:S02]  /*0200*/  IMAD.MOV.U32 R2, RZ, RZ, 0x455f2458 ;  /* 0x455f2458ff027424 */ /* 0x000fe400078e00ff */
[----:B------:R-:W-:Y:S02]  /*0210*/  IMAD.MOV.U32 R3, RZ, RZ, -0x75bd8fc ;  /* 0xf8a42704ff037424 */ /* 0x000fe400078e00ff */
[----:B------:R-:W-:-:S02]  /*0220*/  IMAD.MOV.U32 R4, RZ, RZ, -0x23270784 ;  /* 0xdcd8f87cff047424 */ /* 0x000fc400078e00ff */
[----:B------:R-:W-:-:S07]  /*0230*/  IMAD.MOV.U32 R5, RZ, RZ, 0x511db0d6 ;  /* 0x511db0d6ff057424 */ /* 0x000fce00078e00ff */
.L_x_10:
[----:B------:R-:W-:Y:S01]  /*0240*/  LOP3.LUT R19, R11, 0x3, RZ, 0xc0, !PT ;  /* 0x000000030b137812 */ /* 0x000fe200078ec0ff */
[----:B------:R-:W-:Y:S03]  /*0250*/  BSSY.RECONVERGENT B1, `(.L_x_2) ;  /* 0x0000245000017945 */ /* 0x000fe60003800200 */
[----:B------:R-:W-:-:S04]  /*0260*/  ISETP.NE.U32.AND P0, PT, R19, RZ, PT ;  /* 0x000000ff1300720c */ /* 0x000fc80003f05070 */
[----:B------:R-:W-:-:S13]  /*0270*/  ISETP.NE.AND.EX P0, PT, RZ, RZ, PT, P0 ;  /* 0x000000ffff00720c */ /* 0x000fda0003f05300 */
[----:B012---:R-:W-:Y:S05]  /*0280*/  @!P0 BRA `(.L_x_3) ;  /* 0x0000002400048947 */ /* 0x007fea0003800000 */
[----:B------:R-:W0:Y:S01]  /*0290*/  LDC.64 R6, c[0x4][0x8] ;  /* 0x01000200ff067b82 */ /* 0x000e220000000a00 */
[----:B------:R-:W-:Y:S01]  /*02a0*/  IMAD.MOV.U32 R10, RZ, RZ, RZ ;  /* 0x000000ffff0a7224 */ /* 0x000fe200078e00ff */
[----:B------:R-:W-:Y:S01]  /*02b0*/  CS2R R4, SRZ ;  /* 0x0000000000047805 */ /* 0x000fe2000001ff00 */
[----:B------:R-:W-:Y:S01]  /*02c0*/  IMAD.MOV.U32 R16, RZ, RZ, RZ ;  /* 0x000000ffff107224 */ /* 0x000fe200078e00ff */
[----:B------:R-:W-:Y:S01]  /*02d0*/  CS2R R2, SRZ ;  /* 0x0000000000027805 */ /* 0x000fe2000001ff00 */
[----:B0-----:R-:W-:-:S07]  /*02e0*/  IMAD.WIDE.U32 R6, R12, 0xc80, R6 ;  /* 0x00000c800c067825 */ /* 0x001fce00078e0006 */
.L_x_5:
[----:B------:R-:W-:-:S06]  /*02f0*/  IMAD R13, R16, 0x4, R1 ;  /* 0x00000004100d7824 */ /* 0x000fcc00078e0201 */
[----:B------:R-:W5:Y:S01]  /*0300*/  LDL R13, [R13+0x4] ;  /* 0x000004000d0d7983 */ /* 0x000f620000100800 */
[----:B------:R-:W-:Y:S01]  /*0310*/  IMAD.SHL.U32 R15, R16, 0x20, RZ ;  /* 0x00000020100f7824 */ /* 0x000fe200078e00ff */
[----:B------:R-:W-:-:S06]  /*0320*/  UMOV UR4, URZ ;  /* 0x000000ff00047c82 */ /* 0x000fcc0008000000 */
.L_x_4:
[----:B-----5:R-:W-:Y:S01]  /*0330*/  SHF.R.U32.HI R20, RZ, UR4, R13 ;  /* 0x00000004ff147c19 */ /* 0x020fe2000801160d */
[----:B------:R-:W-:-:S03]  /*0340*/  VIADD R8, R15, UR4 ;  /* 0x000000040f087c36 */ /* 0x000fc60008000000 */
[----:B------:R-:W-:-:S04]  /*0350*/  LOP3.LUT R9, R20, 0x1, RZ, 0xc0, !PT ;  /* 0x0000000114097812 */ /* 0x000fc800078ec0ff */
[----:B------:R-:W-:Y:S01]  /*0360*/  ISETP.NE.U32.AND P0, PT, R9, 0x1, PT ;  /* 0x000000010900780c */ /* 0x000fe20003f05070 */
[----:B------:R-:W-:-:S03]  /*0370*/  IMAD R9, R8, 0x5, RZ ;  /* 0x0000000508097824 */ /* 0x000fc600078e02ff */
[----:B------:R-:W-:Y:S01]  /*0380*/  R2P PR, R20, 0x7e ;  /* 0x0000007e14007804 */ /* 0x000fe20000000000 */
[----:B------:R-:W-:-:S08]  /*0390*/  IMAD.WIDE.U32 R8, R9, 0x4, R6 ;  /* 0x0000000409087825 */ /* 0x000fd000078e0006 */
[----:B------:R-:W2:Y:S04]  /*03a0*/  @!P0 LDG.E R18, desc[UR36][R8.64+0x8] ;  /* 0x0000082408128981 */ /* 0x000ea8000c1e1900 */
[----:B------:R-:W3:Y:S04]  /*03b0*/  @!P0 LDG.E R17, desc[UR36][R8.64] ;  /* 0x0000002408118981 */ /* 0x000ee8000c1e1900 */
[----:B------:R-:W4:Y:S04]  /*03c0*/  @!P0 LDG.E R21, desc[UR36][R8.64+0x4] ;  /* 0x0000042408158981 */ /* 0x000f28000c1e1900 */
[----:B------:R-:W4:Y:S04]  /*03d0*/  @!P0 LDG.E R23, desc[UR36][R8.64+0xc] ;  /* 0x00000c2408178981 */ /* 0x000f28000c1e1900 */
[----:B------:R-:W4:Y:S04]  /*03e0*/  @P1 LDG.E R22, desc[UR36][R8.64+0x1c] ;  /* 0x00001c2408161981 */ /* 0x000f28000c1e1900 */
[----:B------:R-:W4:Y:S01]  /*03f0*/  @P1 LDG.E R27, desc[UR36][R8.64+0x14] ;  /* 0x00001424081b1981 */ /* 0x000f22000c1e1900 */
[----:B--2---:R-:W-:-:S03]  /*0400*/  @!P0 LOP3.LUT R3, R3, R18, RZ, 0x3c, !PT ;  /* 0x0000001203038212 */ /* 0x004fc600078e3cff */
[----:B------:R-:W2:Y:S01]  /*0410*/  @!P0 LDG.E R18, desc[UR36][R8.64+0x10] ;  /* 0x0000102408128981 */ /* 0x000ea2000c1e1900 */
[----:B---3--:R-:W-:-:S03]  /*0420*/  @!P0 LOP3.LUT R10, R10, R17, RZ, 0x3c, !PT ;  /* 0x000000110a0a8212 */ /* 0x008fc600078e3cff */
[----:B------:R-:W3:Y:S01]  /*0430*/  @P1 LDG.E R17, desc[UR36][R8.64+0x18] ;  /* 0x0000182408111981 */ /* 0x000ee2000c1e1900 */
[----:B----4-:R-:W-:-:S03]  /*0440*/  @!P0 LOP3.LUT R2, R2, R21, RZ, 0x3c, !PT ;  /* 0x0000001502028212 */ /* 0x010fc600078e3cff */
[----:B------:R-:W4:Y:S01]  /*0450*/  @P1 LDG.E R21, desc[UR36][R8.64+0x20] ;  /* 0x0000202408151981 */ /* 0x000f22000c1e1900 */
[----:B------:R-:W-:-:S03]  /*0460*/  @!P0 LOP3.LUT R4, R4, R23, RZ, 0x3c, !PT ;  /* 0x0000001704048212 */ /* 0x000fc600078e3cff */
[----:B------:R-:W4:Y:S01]  /*0470*/  @P2 LDG.E R23, desc[UR36][R8.64+0x28] ;  /* 0x0000282408172981 */ /* 0x000f22000c1e1900 */
[----:B------:R-:W-:-:S03]  /*0480*/  @P1 LOP3.LUT R3, R3, R22, RZ, 0x3c, !PT ;  /* 0x0000001603031212 */ /* 0x000fc600078e3cff */
[----:B------:R-:W4:Y:S01]  /*0490*/  @P2 LDG.E R22, desc[UR36][R8.64+0x30] ;  /* 0x0000302408162981 */ /* 0x000f22000c1e1900 */
[----:B--2---:R-:W-:-:S03]  /*04a0*/  @!P0 LOP3.LUT R5, R5, R18, RZ, 0x3c, !PT ;  /* 0x0000001205058212 */ /* 0x004fc600078e3cff */
[----:B------:R-:W2:Y:S01]  /*04b0*/  @P1 LDG.E R18, desc[UR36][R8.64+0x24] ;  /* 0x0000242408121981 */ /* 0x000ea2000c1e1900 */
[----:B---3--:R-:W-:-:S03]  /*04c0*/  @P1 LOP3.LUT R2, R2, R17, RZ, 0x3c, !PT ;  /* 0x0000001102021212 */ /* 0x008fc600078e3cff */
[----:B------:R-:W3:Y:S01]  /*04d0*/  @P2 LDG.E R17, desc[UR36][R8.64+0x2c] ;  /* 0x00002c2408112981 */ /* 0x000ee2000c1e1900 */
[----:B----4-:R-:W-:-:S03]  /*04e0*/  @P1 LOP3.LUT R4, R4, R21, RZ, 0x3c, !PT ;  /* 0x0000001504041212 */ /* 0x010fc600078e3cff */
[----:B------:R-:W4:Y:S01]  /*04f0*/  @P2 LDG.E R21, desc[UR36][R8.64+0x34] ;  /* 0x0000342408152981 */ /* 0x000f22000c1e1900 */
[----:B------:R-:W-:-:S04]  /*0500*/  @P1 LOP3.LUT R10, R10, R27, RZ, 0x3c, !PT ;  /* 0x0000001b0a0a1212 */ /* 0x000fc800078e3cff */
[----:B------:R-:W-:Y:S02]  /*0510*/  @P2 LOP3.LUT R10, R10, R23, RZ, 0x3c, !PT ;  /* 0x000000170a0a2212 */ /* 0x000fe400078e3cff */
[----:B------:R-:W-:Y:S01]  /*0520*/  @P2 LOP3.LUT R3, R3, R22, RZ, 0x3c, !PT ;  /* 0x0000001603032212 */ /* 0x000fe200078e3cff */
[----:B------:R-:W4:Y:S04]  /*0530*/  @P3 LDG.E R23, desc[UR36][R8.64+0x3c] ;  /* 0x00003c2408173981 */ /* 0x000f28000c1e1900 */
[----:B------:R-:W4:Y:S01]  /*0540*/  @P3 LDG.E R22, desc[UR36][R8.64+0x44] ;  /* 0x0000442408163981 */ /* 0x000f22000c1e1900 */
[----:B--2---:R-:W-:-:S03]  /*0550*/  @P1 LOP3.LUT R5, R5, R18, RZ, 0x3c, !PT ;  /* 0x0000001205051212 */ /* 0x004fc600078e3cff */
[----:B------:R-:W2:Y:S01]  /*0560*/  @P2 LDG.E R18, desc[UR36][R8.64+0x38] ;  /* 0x0000382408122981 */ /* 0x000ea2000c1e1900 */
[----:B---3--:R-:W-:-:S03]  /*0570*/  @P2 LOP3.LUT R2, R2, R17, RZ, 0x3c, !PT ;  /* 0x0000001102022212 */ /* 0x008fc600078e3cff */
[----:B------:R-:W3:Y:S01]  /*0580*/  @P3 LDG.E R17, desc[UR36][R8.64+0x40] ;  /* 0x0000402408113981 */ /* 0x000ee2000c1e1900 */
[----:B----4-:R-:W-:-:S03]  /*0590*/  @P2 LOP3.LUT R4, R4, R21, RZ, 0x3c, !PT ;  /* 0x0000001504042212 */ /* 0x010fc600078e3cff */
[----:B------:R-:W4:Y:S01]  /*05a0*/  @P3 LDG.E R21, desc[UR36][R8.64+0x48] ;  /* 0x0000482408153981 */ /* 0x000f22000c1e1900 */
[----:B------:R-:W-:-:S03]  /*05b0*/  @P3 LOP3.LUT R10, R10, R23, RZ, 0x3c, !PT ;  /* 0x000000170a0a3212 */ /* 0x000fc600078e3cff */
[----:B------:R-:W4:Y:S01]  /*05c0*/  @P4 LDG.E R23, desc[UR36][R8.64+0x50] ;  /* 0x0000502408174981 */ /* 0x000f22000c1e1900 */
[----:B------:R-:W-:-:S03]  /*05d0*/  @P3 LOP3.LUT R3, R3, R22, RZ, 0x3c, !PT ;  /* 0x0000001603033212 */ /* 0x000fc600078e3cff */
        /* <DEDUP_REMOVED lines=27> */
[----:B------:R-:W-:Y:S02]  /*0790*/  LOP3.LUT P0, RZ, R20, 0x80, RZ, 0xc0, !PT ;  /* 0x0000008014ff7812 */ /* 0x000fe4000780c0ff */
[----:B------:R-:W-:Y:S02]  /*07a0*/  @P6 LOP3.LUT R10, R10, R23, RZ, 0x3c, !PT ;  /* 0x000000170a0a6212 */ /* 0x000fe400078e3cff */
[----:B------:R-:W-:-:S09]  /*07b0*/  @P6 LOP3.LUT R3, R3, R22, RZ, 0x3c, !PT ;  /* 0x0000001603036212 */ /* 0x000fd200078e3cff */
[----:B------:R-:W4:Y:S04]  /*07c0*/  @P0 LDG.E R23, desc[UR36][R8.64+0x8c] ;  /* 0x00008c2408170981 */ /* 0x000f28000c1e1900 */
        /* <DEDUP_REMOVED lines=8> */
[----:B------:R-:W-:Y:S02]  /*0850*/  @P0 LOP3.LUT R10, R10, R23, RZ, 0x3c, !PT ;  /* 0x000000170a0a0212 */ /* 0x000fe400078e3cff */
[----:B------:R-:W-:Y:S02]  /*0860*/  @P0 LOP3.LUT R3, R3, R22, RZ, 0x3c, !PT ;  /* 0x0000001603030212 */ /* 0x000fe400078e3cff */
[----:B--2---:R-:W-:Y:S02]  /*0870*/  @P6 LOP3.LUT R5, R5, R18, RZ, 0x3c, !PT ;  /* 0x0000001205056212 */ /* 0x004fe400078e3cff */
[----:B---3--:R-:W-:Y:S02]  /*0880*/  @P0 LOP3.LUT R2, R2, R17, RZ, 0x3c, !PT ;  /* 0x0000001102020212 */ /* 0x008fe400078e3cff */
[----:B------:R-:W-:Y:S02]  /*0890*/  @P0 LOP3.LUT R5, R5, R26, RZ, 0x3c, !PT ;  /* 0x0000001a05050212 */ /* 0x000fe400078e3cff */
[----:B----4-:R-:W-:-:S02]  /*08a0*/  @P0 LOP3.LUT R4, R4, R21, RZ, 0x3c, !PT ;  /* 0x0000001504040212 */ /* 0x010fc400078e3cff */
[----:B------:R-:W-:-:S13]  /*08b0*/  R2P PR, R20.B1, 0x7f ;  /* 0x0000007f14007804 */ /* 0x000fda0000001000 */
[----:B------:R-:W2:Y:S04]  /*08c0*/  @P0 LDG.E R17, desc[UR36][R8.64+0xa0] ;  /* 0x0000a02408110981 */ /* 0x000ea8000c1e1900 */
[----:B------:R-:W3:Y:S04]  /*08d0*/  @P1 LDG.E R23, desc[UR36][R8.64+0xb4] ;  /* 0x0000b42408171981 */ /* 0x000ee8000c1e1900 */
[----:B------:R-:W4:Y:S04]  /*08e0*/  @P0 LDG.E R21, desc[UR36][R8.64+0xa4] ;  /* 0x0000a42408150981 */ /* 0x000f28000c1e1900 */
        /* <DEDUP_REMOVED lines=13> */
[----:B------:R-:W-:-:S03]  /*09c0*/  @P2 LOP3.LUT R10, R10, R27, RZ, 0x3c, !PT ;  /* 0x0000001b0a0a2212 */ /* 0x000fc600078e3cff */
[----:B------:R-:W4:Y:S01]  /*09d0*/  @P3 LDG.E R27, desc[UR36][R8.64+0xdc] ;  /* 0x0000dc24081b3981 */ /* 0x000f22000c1e1900 */
[----:B---3--:R-:W-:Y:S02]  /*09e0*/  @P0 LOP3.LUT R4, R4, R23, RZ, 0x3c, !PT ;  /* 0x0000001704040212 */ /* 0x008fe400078e3cff */
[----:B------:R-:W-:Y:S01]  /*09f0*/  LOP3.LUT P0, RZ, R20, 0x8000, RZ, 0xc0, !PT ;  /* 0x0000800014ff7812 */ /* 0x000fe2000780c0ff */
[----:B------:R-:W3:Y:S04]  /*0a00*/  @P2 LDG.E R23, desc[UR36][R8.64+0xcc] ;  /* 0x0000cc2408172981 */ /* 0x000ee8000c1e1900 */
[----:B------:R-:W3:Y:S01]  /*0a10*/  @P1 LDG.E R20, desc[UR36][R8.64+0xbc] ;  /* 0x0000bc2408141981 */ /* 0x000ee2000c1e1900 */
[----:B--2---:R-:W-:Y:S02]  /*0a20*/  @P1 LOP3.LUT R2, R2, R17, RZ, 0x3c, !PT ;  /* 0x0000001102021212 */ /* 0x004fe400078e3cff */
[----:B----4-:R-:W-:Y:S01]  /*0a30*/  @P1 LOP3.LUT R4, R4, R21, RZ, 0x3c, !PT ;  /* 0x0000001504041212 */ /* 0x010fe200078e3cff */
[----:B------:R-:W2:Y:S04]  /*0a40*/  @P3 LDG.E R17, desc[UR36][R8.64+0xe8] ;  /* 0x0000e82408113981 */ /* 0x000ea8000c1e1900 */
[----:B------:R-:W4:Y:S01]  /*0a50*/  @P2 LDG.E R21, desc[UR36][R8.64+0xd4] ;  /* 0x0000d42408152981 */ /* 0x000f22000c1e1900 */
[----:B------:R-:W-:-:S03]  /*0a60*/  @P3 LOP3.LUT R10, R10, R27, RZ, 0x3c, !PT ;  /* 0x0000001b0a0a3212 */ /* 0x000fc600078e3cff */
[----:B------:R-:W2:Y:S01]  /*0a70*/  @P4 LDG.E R27, desc[UR36][R8.64+0xf0] ;  /* 0x0000f024081b4981 */ /* 0x000ea2000c1e1900 */
[----:B------:R-:W-:-:S03]  /*0a80*/  @P1 LOP3.LUT R5, R5, R22, RZ, 0x3c, !PT ;  /* 0x0000001605051212 */ /* 0x000fc600078e3cff */
[----:B------:R-:W2:Y:S04]  /*0a90*/  @P3 LDG.E R22, desc[UR36][R8.64+0xe4] ;  /* 0x0000e42408163981 */ /* 0x000ea8000c1e1900 */
[----:B------:R-:W2:Y:S01]  /*0aa0*/  @P0 LDG.E R26, desc[UR36][R8.64+0x13c] ;  /* 0x00013c24081a0981 */ /* 0x000ea2000c1e1900 */
[----:B---3--:R-:W-:-:S03]  /*0ab0*/  @P2 LOP3.LUT R2, R2, R23, RZ, 0x3c, !PT ;  /* 0x0000001702022212 */ /* 0x008fc600078e3cff */
[----:B------:R-:W3:Y:S01]  /*0ac0*/  @P3 LDG.E R23, desc[UR36][R8.64+0xe0] ;  /* 0x0000e02408173981 */ /* 0x000ee2000c1e1900 */
[----:B------:R-:W-:-:S03]  /*0ad0*/  @P1 LOP3.LUT R3, R3, R20, RZ, 0x3c, !PT ;  /* 0x0000001403031212 */ /* 0x000fc600078e3cff */
[----:B------:R-:W3:Y:S01]  /*0ae0*/  @P2 LDG.E R20, desc[UR36][R8.64+0xd8] ;  /* 0x0000d82408142981 */ /* 0x000ee2000c1e1900 */
[----:B------:R-:W-:-:S03]  /*0af0*/  @P2 LOP3.LUT R3, R3, R18, RZ, 0x3c, !PT ;  /* 0x0000001203032212 */ /* 0x000fc600078e3cff */
[----:B------:R-:W3:Y:S01]  /*0b00*/  @P3 LDG.E R18, desc[UR36][R8.64+0xec] ;  /* 0x0000ec2408123981 */ /* 0x000ee2000c1e1900 */
[----:B----4-:R-:W-:-:S03]  /*0b10*/  @P2 LOP3.LUT R4, R4, R21, RZ, 0x3c, !PT ;  /* 0x0000001504042212 */ /* 0x010fc600078e3cff */
[----:B------:R-:W4:Y:S01]  /*0b20*/  @P4 LDG.E R21, desc[UR36][R8.64+0xf4] ;  /* 0x0000f42408154981 */ /* 0x000f22000c1e1900 */
[----:B--2---:R-:W-:-:S03]  /*0b30*/  @P4 LOP3.LUT R10, R10, R27, RZ, 0x3c, !PT ;  /* 0x0000001b0a0a4212 */ /* 0x004fc600078e3cff */
[----:B------:R-:W2:Y:S01]  /*0b40*/  @P5 LDG.E R27, desc[UR36][R8.64+0x104] ;  /* 0x00010424081b5981 */ /* 0x000ea2000c1e1900 */
[----:B---3--:R-:W-:-:S03]  /*0b50*/  @P3 LOP3.LUT R2, R2, R23, RZ, 0x3c, !PT ;  /* 0x0000001702023212 */ /* 0x008fc600078e3cff */
[----:B------:R-:W3:Y:S01]  /*0b60*/  @P4 LDG.E R23, desc[UR36][R8.64+0xfc] ;  /* 0x0000fc2408174981 */ /* 0x000ee2000c1e1900 */
[----:B------:R-:W-:-:S03]  /*0b70*/  @P2 LOP3.LUT R5, R5, R20, RZ, 0x3c, !PT ;  /* 0x0000001405052212 */ /* 0x000fc600078e3cff */
[----:B------:R-:W3:Y:S01]  /*0b80*/  @P4 LDG.E R20, desc[UR36][R8.64+0xf8] ;  /* 0x0000f82408144981 */ /* 0x000ee2000c1e1900 */
[----:B------:R-:W-:-:S03]  /*0b90*/  @P3 LOP3.LUT R3, R3, R22, RZ, 0x3c, !PT ;  /* 0x0000001603033212 */ /* 0x000fc600078e3cff */
[----:B------:R-:W3:Y:S01]  /*0ba0*/  @P4 LDG.E R22, desc[UR36][R8.64+0x100] ;  /* 0x0001002408164981 */ /* 0x000ee2000c1e1900 */
[----:B------:R-:W-:Y:S02]  /*0bb0*/  @P3 LOP3.LUT R4, R4, R17, RZ, 0x3c, !PT ;  /* 0x0000001104043212 */ /* 0x000fe400078e3cff */
[----:B------:R-:W-:Y:S01]  /*0bc0*/  @P3 LOP3.LUT R5, R5, R18, RZ, 0x3c, !PT ;  /* 0x0000001205053212 */ /* 0x000fe200078e3cff */
[----:B------:R-:W3:Y:S01]  /*0bd0*/  @P5 LDG.E R17, desc[UR36][R8.64+0x108] ;  /* 0x0001082408115981 */ /* 0x000ee2000c1e1900 */
[----:B----4-:R-:W-:-:S03]  /*0be0*/  @P4 LOP3.LUT R2, R2, R21, RZ, 0x3c, !PT ;  /* 0x0000001502024212 */ /* 0x010fc600078e3cff */
[----:B------:R-:W4:Y:S01]  /*0bf0*/  @P5 LDG.E R18, desc[UR36][R8.64+0x10c] ;  /* 0x00010c2408125981 */ /* 0x000f22000c1e1900 */
[----:B--2---:R-:W-:-:S03]  /*0c00*/  @P5 LOP3.LUT R10, R10, R27, RZ, 0x3c, !PT ;  /* 0x0000001b0a0a5212 */ /* 0x004fc600078e3cff */
        /* <DEDUP_REMOVED lines=14> */
[----:B------:R-:W-:-:S03]  /*0cf0*/  @P5 LOP3.LUT R4, R4, R21, RZ, 0x3c, !PT ;  /* 0x0000001504045212 */ /* 0x000fc600078e3cff */
[----:B------:R-:W2:Y:S01]  /*0d00*/  @P0 LDG.E R21, desc[UR36][R8.64+0x130] ;  /* 0x0001302408150981 */ /* 0x000ea2000c1e1900 */
[----:B---3--:R-:W-:-:S03]  /*0d10*/  @P6 LOP3.LUT R2, R2, R23, RZ, 0x3c, !PT ;  /* 0x0000001702026212 */ /* 0x008fc600078e3cff */
[----:B------:R-:W3:Y:S01]  /*0d20*/  @P0 LDG.E R23, desc[UR36][R8.64+0x138] ;  /* 0x0001382408170981 */ /* 0x000ee2000c1e1900 */
[----:B------:R-:W-:-:S03]  /*0d30*/  @P5 LOP3.LUT R5, R5, R20, RZ, 0x3c, !PT ;  /* 0x0000001405055212 */ /* 0x000fc600078e3cff */
[----:B------:R-:W3:Y:S01]  /*0d40*/  @P6 LDG.E R20, desc[UR36][R8.64+0x128] ;  /* 0x0001282408146981 */ /* 0x000ee2000c1e1900 */
[----:B------:R-:W-:-:S04]  /*0d50*/  UIADD3 UR4, UPT, UPT, UR4, 0x10, URZ ;  /* 0x0000001004047890 */ /* 0x000fc8000fffe0ff */
[----:B------:R-:W-:Y:S01]  /*0d60*/  UISETP.NE.AND UP0, UPT, UR4, 0x20, UPT ;  /* 0x000000200400788c */ /* 0x000fe2000bf05270 */
[----:B------:R-:W-:Y:S02]  /*0d70*/  @P6 LOP3.LUT R4, R4, R17, RZ, 0x3c, !PT ;  /* 0x0000001104046212 */ /* 0x000fe400078e3cff */
[----:B----4-:R-:W-:Y:S02]  /*0d80*/  @P6 LOP3.LUT R3, R3, R18, RZ, 0x3c, !PT ;  /* 0x0000001203036212 */ /* 0x010fe400078e3cff */
[----:B--2---:R-:W-:Y:S02]  /*0d90*/  @P0 LOP3.LUT R10, R10, R27, RZ, 0x3c, !PT ;  /* 0x0000001b0a0a0212 */ /* 0x004fe400078e3cff */
[----:B------:R-:W-:Y:S02]  /*0da0*/  @P0 LOP3.LUT R3, R3, R22, RZ, 0x3c, !PT ;  /* 0x0000001603030212 */ /* 0x000fe400078e3cff */
[----:B------:R-:W-:Y:S02]  /*0db0*/  @P0 LOP3.LUT R2, R2, R21, RZ, 0x3c, !PT ;  /* 0x0000001502020212 */ /* 0x000fe400078e3cff */
[----:B---3--:R-:W-:-:S02]  /*0dc0*/  @P0 LOP3.LUT R4, R4, R23, RZ, 0x3c, !PT ;  /* 0x0000001704040212 */ /* 0x008fc400078e3cff */
[----:B------:R-:W-:-:S04]  /*0dd0*/  @P6 LOP3.LUT R5, R5, R20, RZ, 0x3c, !PT ;  /* 0x0000001405056212 */ /* 0x000fc800078e3cff */
[----:B------:R-:W-:Y:S01]  /*0de0*/  @P0 LOP3.LUT R5, R5, R26, RZ, 0x3c, !PT ;  /* 0x0000001a05050212 */ /* 0x000fe200078e3cff */
[----:B------:R-:W-:Y:S06]  /*0df0*/  BRA.U UP0, `(.L_x_4) ;  /* 0xfffffff5004c7547 */ /* 0x000fec000b83ffff */
[----:B------:R-:W-:-:S05]  /*0e00*/  VIADD R16, R16, 0x1 ;  /* 0x0000000110107836 */ /* 0x000fca0000000000 */
[----:B------:R-:W-:-:S13]  /*0e10*/  ISETP.NE.AND P0, PT, R16, 0x5, PT ;  /* 0x000000051000780c */ /* 0x000fda0003f05270 */
[----:B------:R-:W-:Y:S05]  /*0e20*/  @P0 BRA `(.L_x_5) ;  /* 0xfffffff400300947 */ /* 0x000fea000383ffff */
[----:B------:R0:W-:Y:S01]  /*0e30*/  STL [R1+0x4], R10 ;  /* 0x0000040a01007387 */ /* 0x0001e20000100800 */
[----:B------:R-:W-:-:S03]  /*0e40*/  ISETP.NE.U32.AND P0, PT, R19, 0x1, PT ;  /* 0x000000011300780c */ /* 0x000fc60003f05070 */
[----:B------:R0:W-:Y:S01]  /*0e50*/  STL.64 [R1+0x8], R2 ;  /* 0x0000080201007387 */ /* 0x0001e20000100a00 */
[----:B------:R-:W-:-:S03]  /*0e60*/  ISETP.NE.AND.EX P0, PT, RZ, RZ, PT, P0 ;  /* 0x000000ffff00720c */ /* 0x000fc60003f05300 */
[----:B------:R0:W-:Y:S10]  /*0e70*/  STL.64 [R1+0x10], R4 ;  /* 0x0000100401007387 */ /* 0x0001f40000100a00 */
[----:B------:R-:W-:Y:S05]  /*0e80*/  @!P0 BRA `(.L_x_3) ;  /* 0x0000001800048947 */ /* 0x000fea0003800000 */
[----:B------:R-:W-:Y:S01]  /*0e90*/  UMOV UR4, URZ ;  /* 0x000000ff00047c82 */ /* 0x000fe20008000000 */
[----:B------:R-:W-:Y:S01]  /*0ea0*/  UMOV UR5, URZ ;  /* 0x000000ff00057c82 */ /* 0x000fe20008000000 */
[----:B0-----:R-:W-:Y:S02]  /*0eb0*/  IMAD.MOV.U32 R10, RZ, RZ, RZ ;  /* 0x000000ffff0a7224 */ /* 0x001fe400078e00ff */
[----:B------:R-:W-:Y:S02]  /*0ec0*/  IMAD.MOV.U32 R16, RZ, RZ, RZ ;  /* 0x000000ffff107224 */ /* 0x000fe400078e00ff */
[----:B------:R-:W-:Y:S02]  /*0ed0*/  IMAD.U32 R5, RZ, RZ, UR4 ;  /* 0x00000004ff057e24 */ /* 0x000fe4000f8e00ff */
[----:B------:R-:W-:Y:S02]  /*0ee0*/  IMAD.U32 R4, RZ, RZ, UR5 ;  /* 0x00000005ff047e24 */ /* 0x000fe4000f8e00ff */
[----:B------:R-:W-:-:S02]  /*0ef0*/  IMAD.U32 R3, RZ, RZ, UR4 ;  /* 0x00000004ff037e24 */ /* 0x000fc4000f8e00ff */
[----:B------:R-:W-:-:S07]  /*0f00*/  IMAD.U32 R2, RZ, RZ, UR5 ;  /* 0x00000005ff027e24 */ /* 0x000fce000f8e00ff */
.L_x_7:
[----:B------:R-:W-:-:S06]  /*0f10*/  IMAD R13, R16, 0x4, R1 ;  /* 0x00000004100d7824 */ /* 0x000fcc00078e0201 */
[----:B------:R-:W5:Y:S01]  /*0f20*/  LDL R13, [R13+0x4] ;  /* 0x000004000d0d7983 */ /* 0x000f620000100800 */
[----:B------:R-:W-:Y:S01]  /*0f30*/  IMAD.SHL.U32 R15, R16, 0x20, RZ ;  /* 0x00000020100f7824 */ /* 0x000fe200078e00ff */
[----:B------:R-:W-:-:S06]  /*0f40*/  UMOV UR4, URZ ;  /* 0x000000ff00047c82 */ /* 0x000fcc0008000000 */
.L_x_6:
        /* <DEDUP_REMOVED lines=181> */
[----:B------:R-:W-:Y:S05]  /*1aa0*/  @P0 BRA `(.L_x_3) ;  /* 0x0000000800fc0947 */ /* 0x000fea0003800000 */
[----:B------:R-:W-:Y:S01]  /*1ab0*/  UMOV UR4, URZ ;  /* 0x000000ff00047c82 */ /* 0x000fe20008000000 */
[----:B------:R-:W-:Y:S01]  /*1ac0*/  UMOV UR5, URZ ;  /* 0x000000ff00057c82 */ /* 0x000fe20008000000 */
[----:B-1----:R-:W-:Y:S02]  /*1ad0*/  IMAD.MOV.U32 R10, RZ, RZ, RZ ;  /* 0x000000ffff0a7224 */ /* 0x002fe400078e00ff */
[----:B------:R-:W-:Y:S02]  /*1ae0*/  IMAD.MOV.U32 R16, RZ, RZ, RZ ;  /* 0x000000ffff107224 */ /* 0x000fe400078e00ff */
[----:B------:R-:W-:Y:S02]  /*1af0*/  IMAD.U32 R5, RZ, RZ, UR4 ;  /* 0x00000004ff057e24 */ /* 0x000fe4000f8e00ff */
[----:B------:R-:W-:Y:S02]  /*1b00*/  IMAD.U32 R4, RZ, RZ, UR5 ;  /* 0x00000005ff047e24 */ /* 0x000fe4000f8e00ff */
[----:B------:R-:W-:-:S02]  /*1b10*/  IMAD.U32 R3, RZ, RZ, UR4 ;  /* 0x00000004ff037e24 */ /* 0x000fc4000f8e00ff */
[----:B------:R-:W-:-:S07]  /*1b20*/  IMAD.U32 R2, RZ, RZ, UR5 ;  /* 0x00000005ff027e24 */ /* 0x000fce000f8e00ff */
.L_x_9:
[----:B------:R-:W-:-:S06]  /*1b30*/  IMAD R13, R16, 0x4, R1 ;  /* 0x00000004100d7824 */ /* 0x000fcc00078e0201 */
[----:B------:R-:W5:Y:S01]  /*1b40*/  LDL R13, [R13+0x4] ;  /* 0x000004000d0d7983 */ /* 0x000f620000100800 */
[----:B------:R-:W-:Y:S01]  /*1b50*/  IMAD.SHL.U32 R15, R16, 0x20, RZ ;  /* 0x00000020100f7824 */ /* 0x000fe200078e00ff */
[----:B------:R-:W-:-:S06]  /*1b60*/  UMOV UR4, URZ ;  /* 0x000000ff00047c82 */ /* 0x000fcc0008000000 */
.L_x_8:
        /* <DEDUP_REMOVED lines=8> */
[----:B------:R-:W3:Y:S04]  /*1bf0*/  @P1 LDG.E R23, desc[UR36][R8.64+0x14] ;  /* 0x0000142408171981 */ /* 0x000ee8000c1e1900 */
[----:B------:R-:W4:Y:S04]  /*1c00*/  @!P0 LDG.E R19, desc[UR36][R8.64+0x4] ;  /* 0x0000042408138981 */ /* 0x000f28000c1e1900 */
[----:B------:R-:W4:Y:S04]  /*1c10*/  @P2 LDG.E R27, desc[UR36][R8.64+0x28] ;  /* 0x00002824081b2981 */ /* 0x000f28000c1e1900 */
[----:B------:R-:W4:Y:S04]  /*1c20*/  @!P0 LDG.E R18, desc[UR36][R8.64+0x8] ;  /* 0x0000082408128981 */ /* 0x000f28000c1e1900 */
[----:B------:R-:W4:Y:S04]  /*1c30*/  @!P0 LDG.E R20, desc[UR36][R8.64+0x10] ;  /* 0x0000102408148981 */ /* 0x000f28000c1e1900 */
[----:B------:R-:W4:Y:S01]  /*1c40*/  @P1 LDG.E R22, desc[UR36][R8.64+0x24] ;  /* 0x0000242408161981 */ /* 0x000f22000c1e1900 */
[----:B--2---:R-:W-:-:S03]  /*1c50*/  @!P0 LOP3.LUT R10, R10, R17, RZ, 0x3c, !PT ;  /* 0x000000110a0a8212 */ /* 0x004fc600078e3cff */
[----:B------:R-:W2:Y:S01]  /*1c60*/  @!P0 LDG.E R17, desc[UR36][R8.64+0xc] ;  /* 0x00000c2408118981 */ /* 0x000ea2000c1e1900 */
[----:B---3--:R-:W-:-:S03]  /*1c70*/  @P1 LOP3.LUT R10, R10, R23, RZ, 0x3c, !PT ;  /* 0x000000170a0a1212 */ /* 0x008fc600078e3cff */
[----:B------:R-:W3:Y:S01]  /*1c80*/  @P3 LDG.E R23, desc[UR36][R8.64+0x3c] ;  /* 0x00003c2408173981 */ /* 0x000ee2000c1e1900 */
[----:B----4-:R-:W-:-:S03]  /*1c90*/  @!P0 LOP3.LUT R2, R2, R19, RZ, 0x3c, !PT ;  /* 0x0000001302028212 */ /* 0x010fc600078e3cff */
[----:B------:R-:W4:Y:S01]  /*1ca0*/  @P1 LDG.E R19, desc[UR36][R8.64+0x18] ;  /* 0x0000182408131981 */ /* 0x000f22000c1e1900 */
[----:B------:R-:W-:-:S03]  /*1cb0*/  @P2 LOP3.LUT R10, R10, R27, RZ, 0x3c, !PT ;  /* 0x0000001b0a0a2212 */ /* 0x000fc600078e3cff */
[----:B------:R-:W4:Y:S01]  /*1cc0*/  @P5 LDG.E R27, desc[UR36][R8.64+0x64] ;  /* 0x00006424081b5981 */ /* 0x000f22000c1e1900 */
[----:B------:R-:W-:-:S03]  /*1cd0*/  @!P0 LOP3.LUT R3, R3, R18, RZ, 0x3c, !PT ;  /* 0x0000001203038212 */ /* 0x000fc600078e3cff */
[----:B------:R-:W4:Y:S01]  /*1ce0*/  @P1 LDG.E R18, desc[UR36][R8.64+0x1c] ;  /* 0x00001c2408121981 */ /* 0x000f22000c1e1900 */
[----:B------:R-:W-:-:S03]  /*1cf0*/  @!P0 LOP3.LUT R5, R5, R20, RZ, 0x3c, !PT ;  /* 0x0000001405058212 */ /* 0x000fc600078e3cff */
[----:B------:R-:W4:Y:S01]  /*1d00*/  @P2 LDG.E R20, desc[UR36][R8.64+0x30] ;  /* 0x0000302408142981 */ /* 0x000f22000c1e1900 */
[----:B--2---:R-:W-:-:S03]  /*1d10*/  @!P0 LOP3.LUT R4, R4, R17, RZ, 0x3c, !PT ;  /* 0x0000001104048212 */ /* 0x004fc600078e3cff */
        /* <DEDUP_REMOVED lines=18> */
[----:B------:R-:W-:Y:S01]  /*1e40*/  @P3 LOP3.LUT R3, R3, R18, RZ, 0x3c, !PT ;  /* 0x0000001203033212 */ /* 0x000fe200078e3cff */
[----:B------:R-:W4:Y:S04]  /*1e50*/  @P6 LDG.E R22, desc[UR36][R8.64+0x80] ;  /* 0x0000802408166981 */ /* 0x000f28000c1e1900 */
        /* <DEDUP_REMOVED lines=24> */
[----:B------:R-:W4:Y:S01]  /*1fe0*/  @P6 LDG.E R18, desc[UR36][R8.64+0x88] ;  /* 0x0000882408126981 */ /* 0x000f22000c1e1900 */
        /* <DEDUP_REMOVED lines=12> */
[----:B------:R-:W-:Y:S02]  /*20b0*/  @P0 LOP3.LUT R5, R5, R22, RZ, 0x3c, !PT ;  /* 0x0000001605050212 */ /* 0x000fe400078e3cff */
[----:B--2---:R-:W-:-:S04]  /*20c0*/  @P6 LOP3.LUT R4, R4, R17, RZ, 0x3c, !PT ;  /* 0x0000001104046212 */ /* 0x004fc800078e3cff */
[----:B---3--:R-:W-:Y:S02]  /*20d0*/  @P0 LOP3.LUT R4, R4, R23, RZ, 0x3c, !PT ;  /* 0x0000001704040212 */ /* 0x008fe400078e3cff */
[----:B----4-:R-:W-:Y:S02]  /*20e0*/  @P0 LOP3.LUT R2, R2, R19, RZ, 0x3c, !PT ;  /* 0x0000001302020212 */ /* 0x010fe400078e3cff */
[----:B------:R-:W-:-:S13]  /*20f0*/  R2P PR, R21.B1, 0x7f ;  /* 0x0000007f15007804 */ /* 0x000fda0000001000 */
[----:B------:R-:W2:Y:S04]  /*2100*/  @P0 LDG.E R19, desc[UR36][R8.64+0xa0] ;  /* 0x0000a02408130981 */ /* 0x000ea8000c1e1900 */
[----:B------:R-:W3:Y:S04]  /*2110*/  @P1 LDG.E R23, desc[UR36][R8.64+0xb4] ;  /* 0x0000b42408171981 */ /* 0x000ee8000c1e1900 */
[----:B------:R-:W4:Y:S04]  /*2120*/  @P2 LDG.E R27, desc[UR36][R8.64+0xc8] ;  /* 0x0000c824081b2981 */ /* 0x000f28000c1e1900 */
[----:B------:R-:W4:Y:S04]  /*2130*/  @P0 LDG.E R17, desc[UR36][R8.64+0xa4] ;  /* 0x0000a42408110981 */ /* 0x000f28000c1e1900 */
        /* <DEDUP_REMOVED lines=20> */
[----:B------:R-:W-:Y:S02]  /*2280*/  LOP3.LUT P0, RZ, R21, 0x8000, RZ, 0xc0, !PT ;  /* 0x0000800015ff7812 */ /* 0x000fe4000780c0ff */
[----:B---3--:R-:W-:Y:S01]  /*2290*/  @P1 LOP3.LUT R2, R2, R23, RZ, 0x3c, !PT ;  /* 0x0000001702021212 */ /* 0x008fe200078e3cff */
[----:B------:R-:W3:Y:S04]  /*22a0*/  @P2 LDG.E R21, desc[UR36][R8.64+0xd4] ;  /* 0x0000d42408152981 */ /* 0x000ee8000c1e1900 */
[----:B------:R-:W3:Y:S01]  /*22b0*/  @P5 LDG.E R23, desc[UR36][R8.64+0x104] ;  /* 0x0001042408175981 */ /* 0x000ee2000c1e1900 */
[----:B------:R-:W-:Y:S02]  /*22c0*/  @P3 LOP3.LUT R10, R10, R29, RZ, 0x3c, !PT ;  /* 0x0000001d0a0a3212 */ /* 0x000fe400078e3cff */
[----:B----4-:R-:W-:-:S02]  /*22d0*/  @P1 LOP3.LUT R4, R4, R17, RZ, 0x3c, !PT ;  /* 0x0000001104041212 */ /* 0x010fc400078e3cff */
[----:B------:R-:W-:Y:S01]  /*22e0*/  @P4 LOP3.LUT R10, R10, R27, RZ, 0x3c, !PT ;  /* 0x0000001b0a0a4212 */ /* 0x000fe200078e3cff */
[----:B------:R-:W4:Y:S01]  /*22f0*/  @P3 LDG.E R17, desc[UR36][R8.64+0xe0] ;  /* 0x0000e02408113981 */ /* 0x000f22000c1e1900 */
[----:B------:R-:W-:Y:S02]  /*2300*/  @P1 LOP3.LUT R5, R5, R20, RZ, 0x3c, !PT ;  /* 0x0000001405051212 */ /* 0x000fe400078e3cff */
[----:B------:R-:W-:Y:S01]  /*2310*/  @P2 LOP3.LUT R3, R3, R22, RZ, 0x3c, !PT ;  /* 0x0000001603032212 */ /* 0x000fe200078e3cff */
[----:B------:R-:W4:Y:S04]  /*2320*/  @P3 LDG.E R20, desc[UR36][R8.64+0xe4] ;  /* 0x0000e42408143981 */ /* 0x000f28000c1e1900 */
[----:B------:R-:W4:Y:S01]  /*2330*/  @P3 LDG.E R22, desc[UR36][R8.64+0xec] ;  /* 0x0000ec2408163981 */ /* 0x000f22000c1e1900 */
[----:B------:R-:W-:-:S03]  /*2340*/  @P2 LOP3.LUT R5, R5, R18, RZ, 0x3c, !PT ;  /* 0x0000001205052212 */ /* 0x000fc600078e3cff */
[----:B------:R-:W4:Y:S04]  /*2350*/  @P4 LDG.E R18, desc[UR36][R8.64+0xf8] ;  /* 0x0000f82408124981 */ /* 0x000f28000c1e1900 */
[----:B------:R-:W4:Y:S01]  /*2360*/  @P0 LDG.E R26, desc[UR36][R8.64+0x13c] ;  /* 0x00013c24081a0981 */ /* 0x000f22000c1e1900 */
[----:B--2---:R-:W-:-:S03]  /*2370*/  @P2 LOP3.LUT R2, R2, R19, RZ, 0x3c, !PT ;  /* 0x0000001302022212 */ /* 0x004fc600078e3cff */
[----:B------:R-:W2:Y:S01]  /*2380*/  @P3 LDG.E R19, desc[UR36][R8.64+0xe8] ;  /* 0x0000e82408133981 */ /* 0x000ea2000c1e1900 */
[----:B---3--:R-:W-:-:S03]  /*2390*/  @P2 LOP3.LUT R4, R4, R21, RZ, 0x3c, !PT ;  /* 0x0000001504042212 */ /* 0x008fc600078e3cff */
[----:B------:R-:W3:Y:S01]  /*23a0*/  @P4 LDG.E R21, desc[UR36][R8.64+0xf4] ;  /* 0x0000f42408154981 */ /* 0x000ee2000c1e1900 */
[----:B------:R-:W-:-:S03]  /*23b0*/  @P5 LOP3.LUT R10, R10, R23, RZ, 0x3c, !PT ;  /* 0x000000170a0a5212 */ /* 0x000fc600078e3cff */
        /* <DEDUP_REMOVED lines=29> */
[----:B------:R-:W-:-:S04]  /*2590*/  UIADD3 UR4, UPT, UPT, UR4, 0x10, URZ ;  /* 0x0000001004047890 */ /* 0x000fc8000fffe0ff */
[----:B------:R-:W-:Y:S01]  /*25a0*/  UISETP.NE.AND UP0, UPT, UR4, 0x20, UPT ;  /* 0x000000200400788c */ /* 0x000fe2000bf05270 */
[----:B----4-:R-:W-:Y:S02]  /*25b0*/  @P6 LOP3.LUT R2, R2, R17, RZ, 0x3c, !PT ;  /* 0x0000001102026212 */ /* 0x010fe400078e3cff */
[----:B------:R-:W-:Y:S02]  /*25c0*/  @P6 LOP3.LUT R3, R3, R20, RZ, 0x3c, !PT ;  /* 0x0000001403036212 */ /* 0x000fe400078e3cff */
[----:B------:R-:W-:Y:S02]  /*25d0*/  @P6 LOP3.LUT R5, R5, R22, RZ, 0x3c, !PT ;  /* 0x0000001605056212 */ /* 0x000fe400078e3cff */
[----:B------:R-:W-:Y:S02]  /*25e0*/  @P0 LOP3.LUT R3, R3, R18, RZ, 0x3c, !PT ;  /* 0x0000001203030212 */ /* 0x000fe400078e3cff */
[----:B------:R-:W-:Y:S02]  /*25f0*/  @P0 LOP3.LUT R5, R5, R26, RZ, 0x3c, !PT ;  /* 0x0000001a05050212 */ /* 0x000fe400078e3cff */
[----:B--2---:R-:W-:-:S02]  /*2600*/  @P6 LOP3.LUT R4, R4, R19, RZ, 0x3c, !PT ;  /* 0x0000001304046212 */ /* 0x004fc400078e3cff */
[----:B---3--:R-:W-:Y:S02]  /*2610*/  @P0 LOP3.LUT R2, R2, R21, RZ, 0x3c, !PT ;  /* 0x0000001502020212 */ /* 0x008fe400078e3cff */
[----:B------:R-:W-:Y:S01]  /*2620*/  @P0 LOP3.LUT R4, R4, R23, RZ, 0x3c, !PT ;  /* 0x0000001704040212 */ /* 0x000fe200078e3cff */
[----:B------:R-:W-:Y:S06]  /*2630*/  BRA.U UP0, `(.L_x_8) ;  /* 0xfffffff5004c7547 */ /* 0x000fec000b83ffff */
[----:B------:R-:W-:-:S05]  /*2640*/  VIADD R16, R16, 0x1 ;  /* 0x0000000110107836 */ /* 0x000fca0000000000 */
[----:B------:R-:W-:-:S13]  /*2650*/  ISETP.NE.AND P0, PT, R16, 0x5, PT ;  /* 0x000000051000780c */ /* 0x000fda0003f05270 */
[----:B------:R-:W-:Y:S05]  /*2660*/  @P0 BRA `(.L_x_9) ;  /* 0xfffffff400300947 */ /* 0x000fea000383ffff */
[----:B------:R2:W-:Y:S04]  /*2670*/  STL [R1+0x4], R10 ;  /* 0x0000040a01007387 */ /* 0x0005e80000100800 */
[----:B------:R2:W-:Y:S04]  /*2680*/  STL.64 [R1+0x8], R2 ;  /* 0x0000080201007387 */ /* 0x0005e80000100a00 */
[----:B------:R2:W-:Y:S02]  /*2690*/  STL.64 [R1+0x10], R4 ;  /* 0x0000100401007387 */ /* 0x0005e40000100a00 */
.L_x_3:
[----:B------:R-:W-:Y:S05]  /*26a0*/  BSYNC.RECONVERGENT B1 ;  /* 0x0000000000017941 */ /* 0x000fea0003800200 */
.L_x_2:
[C---:B------:R-:W-:Y:S01]  /*26b0*/  ISETP.GT.U32.AND P0, PT, R11.reuse, 0x3, PT ;  /* 0x000000030b00780c */ /* 0x040fe20003f04070 */
[----:B------:R-:W-:Y:S01]  /*26c0*/  VIADD R12, R12, 0x1 ;  /* 0x000000010c0c7836 */ /* 0x000fe20000000000 */
[--C-:B------:R-:W-:Y:S02]  /*26d0*/  SHF.R.U64 R11, R11, 0x2, R14.reuse ;  /* 0x000000020b0b7819 */ /* 0x100fe4000000120e */
[----:B------:R-:W-:Y:S02]  /*26e0*/  ISETP.GT.U32.AND.EX P0, PT, R14, RZ, PT, P0 ;  /* 0x000000ff0e00720c */ /* 0x000fe40003f04100 */
[----:B------:R-:W-:-:S11]  /*26f0*/  SHF.R.U32.HI R14, RZ, 0x2, R14 ;  /* 0x00000002ff0e7819 */ /* 0x000fd6000001160e */
[----:B------:R-:W-:Y:S05]  /*2700*/  @P0 BRA `(.L_x_10) ;  /* 0xffffffd800cc0947 */ /* 0x000fea000383ffff */
.L_x_1:
[----:B------:R-:W-:Y:S05]  /*2710*/  BSYNC.RECONVERGENT B0 ;  /* 0x0000000000007941 */ /* 0x000fea0003800200 */
.L_x_0:
[----:B------:R-:W3:Y:S01]  /*2720*/  S2UR UR5, SR_CgaCtaId ;  /* 0x00000000000579c3 */ /* 0x000ee20000008800 */
[----:B------:R4:W-:Y:S01]  /*2730*/  STL.64 [R1+0x18], RZ ;  /* 0x000018ff01007387 */ /* 0x0009e20000100a00 */
[----:B------:R-:W-:Y:S01]  /*2740*/  UMOV UR4, 0x400 ;  /* 0x0000040000047882 */ /* 0x000fe20000000000 */
[----:B------:R-:W-:Y:S01]  /*2750*/  IMAD.MOV.U32 R6, RZ, RZ, R3 ;  /* 0x000000ffff067224 */ /* 0x000fe200078e0003 */
[----:B------:R-:W-:Y:S01]  /*2760*/  UIADD3 UR4, UPT, UPT, UR4, 0xc40, URZ ;  /* 0x00000c4004047890 */ /* 0x000fe2000fffe0ff */
[----:B------:R4:W-:Y:S01]  /*2770*/  STL [R1+0x20], RZ ;  /* 0x000020ff01007387 */ /* 0x0009e20000100800 */
[----:B------:R-:W-:Y:S02]  /*2780*/  IMAD.MOV.U32 R8, RZ, RZ, RZ ;  /* 0x000000ffff087224 */ /* 0x000fe400078e00ff */
[----:B------:R-:W-:Y:S01]  /*2790*/  IMAD.MOV.U32 R9, RZ, RZ, 0x2abc4dd5 ;  /* 0x2abc4dd5ff097424 */ /* 0x000fe200078e00ff */
[----:B------:R4:W-:Y:S01]  /*27a0*/  STL.64 [R1+0x28], RZ ;  /* 0x000028ff01007387 */ /* 0x0009e20000100a00 */
[----:B---3--:R-:W-:-:S06]  /*27b0*/  ULEA UR4, UR5, UR4, 0x18 ;  /* 0x0000000405047291 */ /* 0x008fcc000f8ec0ff */
[----:B----4-:R-:W-:-:S07]  /*27c0*/  LEA R15, R0, UR4, 0x2 ;  /* 0x00000004000f7c11 */ /* 0x010fce000f8e10ff */
.L_x_32:
[----:B0123--:R-:W-:Y:S01]  /*27d0*/  SHF.R.U32.HI R3, RZ, 0x2, R10 ;  /* 0x00000002ff037819 */ /* 0x00ffe2000001160a */
[----:B------:R-:W-:Y:S01]  /*27e0*/  IMAD.MOV.U32 R12, RZ, RZ, 0x40000000 ;  /* 0x40000000ff0c7424 */ /* 0x000fe200078e00ff */
[----:B------:R-:W-:Y:S01]  /*27f0*/  BSSY.RECONVERGENT B0, `(.L_x_11) ;  /* 0x0000018000007945 */ /* 0x000fe20003800200 */
[----:B------:R-:W-:Y:S01]  /*2800*/  IMAD.MOV.U32 R13, RZ, RZ, 0x3d23d70a ;  /* 0x3d23d70aff0d7424 */ /* 0x000fe200078e00ff */
[----:B------:R-:W-:Y:S01]  /*2810*/  LOP3.LUT R3, R3, R10, RZ, 0x3c, !PT ;  /* 0x0000000a03037212 */ /* 0x000fe200078e3cff */
[----:B------:R-:W-:Y:S02]  /*2820*/  IMAD.SHL.U32 R10, R5, 0x10, RZ ;  /* 0x00000010050a7824 */ /* 0x000fe400078e00ff */
[----:B------:R-:W-:Y:S02]  /*2830*/  IMAD.MOV.U32 R14, RZ, RZ, 0x41c80000 ;  /* 0x41c80000ff0e7424 */ /* 0x000fe400078e00ff */
[----:B------:R-:W-:Y:S02]  /*2840*/  IMAD.SHL.U32 R7, R3, 0x2, RZ ;  /* 0x0000000203077824 */ /* 0x000fe400078e00ff */
[----:B------:R-:W-:-:S03]  /*2850*/  IMAD R16, R8, 0x280, R15 ;  /* 0x0000028008107824 */ /* 0x000fc600078e020f */
[----:B------:R-:W-:-:S04]  /*2860*/  LOP3.LUT R10, R3, R7, R10, 0x96, !PT ;  /* 0x00000007030a7212 */ /* 0x000fc800078e960a */
[----:B------:R-:W-:Y:S01]  /*2870*/  LOP3.LUT R7, R10, R5, RZ, 0x3c, !PT ;  /* 0x000000050a077212 */ /* 0x000fe200078e3cff */
[----:B------:R-:W-:-:S03]  /*2880*/  IMAD.MOV.U32 R10, RZ, RZ, 0x2f800000 ;  /* 0x2f800000ff0a7424 */ /* 0x000fc600078e00ff */
[----:B------:R-:W-:-:S04]  /*2890*/  IADD3 R3, PT, PT, R9, 0x587c5, R7 ;  /* 0x000587c509037810 */ /* 0x000fc80007ffe007 */
[----:B------:R-:W-:-:S05]  /*28a0*/  I2FP.F32.U32 R3, R3 ;  /* 0x0000000300037245 */ /* 0x000fca0000201000 */
[----:B------:R-:W-:Y:S01]  /*28b0*/  FFMA R3, R3, R10, 1.1641532182693481445e-10 ;  /* 0x2f00000003037423 */ /* 0x000fe2000000000a */
[----:B------:R-:W-:-:S03]  /*28c0*/  FFMA R10, R13, -R14, 1 ;  /* 0x3f8000000d0a7423 */ /* 0x000fc6000000080e */
[----:B------:R-:W-:Y:S01]  /*28d0*/  FFMA R11, R3, R12, -1 ;  /* 0xbf800000030b7423 */ /* 0x000fe2000000000c */
[----:B------:R-:W-:-:S03]  /*28e0*/  FFMA R10, R10, R13, 0.039999999105930328369 ;  /* 0x3d23d70a0a0a7423 */ /* 0x000fc6000000000d */
[----:B------:R-:W0:Y:S01]  /*28f0*/  FCHK P0, R11, 25 ;  /* 0x41c800000b007902 */ /* 0x000e220000000000 */
[----:B------:R-:W-:-:S04]  /*2900*/  FFMA R3, R11, R10, RZ ;  /* 0x0000000a0b037223 */ /* 0x000fc800000000ff */
[----:B------:R-:W-:-:S04]  /*2910*/  FFMA R12, R3, -25, R11 ;  /* 0xc1c80000030c7823 */ /* 0x000fc8000000000b */
[----:B------:R-:W-:Y:S01]  /*2920*/  FFMA R13, R10, R12, R3 ;  /* 0x0000000c0a0d7223 */ /* 0x000fe20000000003 */
[----:B0-----:R-:W-:Y:S06]  /*2930*/  @!P0 BRA `(.L_x_12) ;  /* 0x00000000000c8947 */ /* 0x001fec0003800000 */
[----:B------:R-:W-:-:S07]  /*2940*/  MOV R17, 0x2960 ;  /* 0x0000296000117802 */ /* 0x000fce0000000f00 */
[----:B------:R-:W-:Y:S05]  /*2950*/  CALL.REL.NOINC `($__internal_0_$__cuda_sm3x_div_rn_noftz_f32_slowpath) ;  /* 0x0000004c00887944 */ /* 0x000fea0003c00000 */
[----:B------:R-:W-:-:S07]  /*2960*/  IMAD.MOV.U32 R13, RZ, RZ, R11 ;  /* 0x000000ffff0d7224 */ /* 0x000fce00078e000b */
.L_x_12:
[----:B------:R-:W-:Y:S05]  /*2970*/  BSYNC.RECONVERGENT B0 ;  /* 0x0000000000007941 */ /* 0x000fea0003800200 */
.L_x_11:
[----:B------:R-:W-:Y:S01]  /*2980*/  SHF.R.U32.HI R3, RZ, 0x2, R2 ;  /* 0x00000002ff037819 */ /* 0x000fe20000011602 */
[----:B------:R-:W-:Y:S01]  /*2990*/  IMAD.MOV.U32 R12, RZ, RZ, 0x40000000 ;  /* 0x40000000ff0c7424 */ /* 0x000fe200078e00ff */
[----:B------:R0:W-:Y:S01]  /*29a0*/  STS [R16], R13 ;  /* 0x0000000d10007388 */ /* 0x0001e20000000800 */
[----:B------:R-:W-:Y:S01]  /*29b0*/  IMAD.MOV.U32 R11, RZ, RZ, 0x3d23d70a ;  /* 0x3d23d70aff0b7424 */ /* 0x000fe200078e00ff */
[----:B------:R-:W-:Y:S01]  /*29c0*/  LOP3.LUT R3, R3, R2, RZ, 0x3c, !PT ;  /* 0x0000000203037212 */ /* 0x000fe200078e3cff */
[----:B------:R-:W-:Y:S01]  /*29d0*/  IMAD.SHL.U32 R2, R7, 0x10, RZ ;  /* 0x0000001007027824 */ /* 0x000fe200078e00ff */
[----:B------:R-:W-:Y:S03]  /*29e0*/  BSSY.RECONVERGENT B0, `(.L_x_13) ;  /* 0x0000013000007945 */ /* 0x000fe60003800200 */
[----:B------:R-:W-:-:S05]  /*29f0*/  IMAD.SHL.U32 R10, R3, 0x2, RZ ;  /* 0x00000002030a7824 */ /* 0x000fca00078e00ff */
[----:B------:R-:W-:Y:S01]  /*2a00*/  LOP3.LUT R2, R3, R10, R2, 0x96, !PT ;  /* 0x0000000a03027212 */ /* 0x000fe200078e9602 */
[----:B------:R-:W-:-:S03]  /*2a10*/  IMAD.MOV.U32 R10, RZ, RZ, 0x2f800000 ;  /* 0x2f800000ff0a7424 */ /* 0x000fc600078e00ff */
[----:B------:R-:W-:-:S04]  /*2a20*/  LOP3.LUT R2, R2, R7, RZ, 0x3c, !PT ;  /* 0x0000000702027212 */ /* 0x000fc800078e3cff */
[----:B------:R-:W-:-:S04]  /*2a30*/  IADD3 R3, PT, PT, R9, 0xb0f8a, R2 ;  /* 0x000b0f8a09037810 */ /* 0x000fc80007ffe002 */
[----:B------:R-:W-:-:S05]  /*2a40*/  I2FP.F32.U32 R3, R3 ;  /* 0x0000000300037245 */ /* 0x000fca0000201000 */
[----:B------:R-:W-:Y:S01]  /*2a50*/  FFMA R3, R3, R10, 1.1641532182693481445e-10 ;  /* 0x2f00000003037423 */ /* 0x000fe2000000000a */
[----:B------:R-:W-:-:S03]  /*2a60*/  FFMA R10, R11, -R14, 1 ;  /* 0x3f8000000b0a7423 */ /* 0x000fc6000000080e */
[----:B------:R-:W-:Y:S01]  /*2a70*/  FFMA R17, R3, R12, -1 ;  /* 0xbf80000003117423 */ /* 0x000fe2000000000c */
[----:B------:R-:W-:-:S03]  /*2a80*/  FFMA R3, R10, R11, 0.039999999105930328369 ;  /* 0x3d23d70a0a037423 */ /* 0x000fc6000000000b */
[----:B------:R-:W1:Y:S01]  /*2a90*/  FCHK P0, R17, 25 ;  /* 0x41c8000011007902 */ /* 0x000e620000000000 */
[----:B------:R-:W-:-:S04]  /*2aa0*/  FFMA R10, R3, R17, RZ ;  /* 0x00000011030a7223 */ /* 0x000fc800000000ff */
[----:B------:R-:W-:-:S04]  /*2ab0*/  FFMA R11, R10, -25, R17 ;  /* 0xc1c800000a0b7823 */ /* 0x000fc80000000011 */
[----:B------:R-:W-:Y:S01]  /*2ac0*/  FFMA R11, R3, R11, R10 ;  /* 0x0000000b030b7223 */ /* 0x000fe2000000000a */
[----:B01----:R-:W-:Y:S06]  /*2ad0*/  @!P0 BRA `(.L_x_14) ;  /* 0x00000000000c8947 */ /* 0x003fec0003800000 */
[----:B------:R-:W-:Y:S01]  /*2ae0*/  IMAD.MOV.U32 R11, RZ, RZ, R17 ;  /* 0x000000ffff0b7224 */ /* 0x000fe200078e0011 */
[----:B------:R-:W-:-:S07]  /*2af0*/  MOV R17, 0x2b10 ;  /* 0x00002b1000117802 */ /* 0x000fce0000000f00 */
[----:B------:R-:W-:Y:S05]  /*2b00*/  CALL.REL.NOINC `($__internal_0_$__cuda_sm3x_div_rn_noftz_f32_slowpath) ;  /* 0x0000004c001c7944 */ /* 0x000fea0003c00000 */
.L_x_14:
[----:B------:R-:W-:Y:S05]  /*2b10*/  BSYNC.RECONVERGENT B0 ;  /* 0x0000000000007941 */ /* 0x000fea0003800200 */
.L_x_13:
[----:B------:R-:W-:Y:S01]  /*2b20*/  SHF.R.U32.HI R3, RZ, 0x2, R6 ;  /* 0x00000002ff037819 */ /* 0x000fe20000011606 */
[----:B------:R-:W-:Y:S01]  /*2b30*/  IMAD.MOV.U32 R13, RZ, RZ, 0x2f800000 ;  /* 0x2f800000ff0d7424 */ /* 0x000fe200078e00ff */
[----:B------:R0:W-:Y:S01]  /*2b40*/  STS [R16+0x80], R11 ;  /* 0x0000800b10007388 */ /* 0x0001e20000000800 */
[----:B------:R-:W-:Y:S01]  /*2b50*/  IMAD.MOV.U32 R17, RZ, RZ, 0x40000000 ;  /* 0x40000000ff117424 */ /* 0x000fe200078e00ff */
[----:B------:R-:W-:Y:S01]  /*2b60*/  LOP3.LUT R3, R3, R6, RZ, 0x3c, !PT ;  /* 0x0000000603037212 */ /* 0x000fe200078e3cff */
[----:B------:R-:W-:Y:S01]  /*2b70*/  IMAD.SHL.U32 R6, R2, 0x10, RZ ;  /* 0x0000001002067824 */ /* 0x000fe200078e00ff */
[----:B------:R-:W-:Y:S01]  /*2b80*/  BSSY.RECONVERGENT B0, `(.L_x_15) ;  /* 0x0000014000007945 */ /* 0x000fe20003800200 */
[----:B------:R-:W-:Y:S02]  /*2b90*/  IMAD.MOV.U32 R19, RZ, RZ, 0x3d23d70a ;  /* 0x3d23d70aff137424 */ /* 0x000fe400078e00ff */
[----:B------:R-:W-:-:S05]  /*2ba0*/  IMAD.SHL.U32 R10, R3, 0x2, RZ ;  /* 0x00000002030a7824 */ /* 0x000fca00078e00ff */
[----:B------:R-:W-:Y:S01]  /*2bb0*/  LOP3.LUT R3, R3, R10, R6, 0x96, !PT ;  /* 0x0000000a03037212 */ /* 0x000fe200078e9606 */
[----:B------:R-:W-:-:S03]  /*2bc0*/  FFMA R10, R19, -R14, 1 ;  /* 0x3f800000130a7423 */ /* 0x000fc6000000080e */
[----:B------:R-:W-:-:S04]  /*2bd0*/  LOP3.LUT R3, R3, R2, RZ, 0x3c, !PT ;  /* 0x0000000203037212 */ /* 0x000fc800078e3cff */
[----:B------:R-:W-:-:S04]  /*2be0*/  IADD3 R6, PT, PT, R9, 0x10974f, R3 ;  /* 0x0010974f09067810 */ /* 0x000fc80007ffe003 */
[----:B------:R-:W-:-:S05]  /*2bf0*/  I2FP.F32.U32 R6, R6 ;  /* 0x0000000600067245 */ /* 0x000fca0000201000 */
[----:B------:R-:W-:-:S04]  /*2c00*/  FFMA R6, R6, R13, 1.1641532182693481445e-10 ;  /* 0x2f00000006067423 */ /* 0x000fc8000000000d */
        /* <DEDUP_REMOVED lines=10> */
[----:B------:R-:W-:-:S07]  /*2cb0*/  IMAD.MOV.U32 R13, RZ, RZ, R11 ;  /* 0x000000ffff0d7224 */ /* 0x000fce00078e000b */
.L_x_16:
[----:B------:R-:W-:Y:S05]  /*2cc0*/  BSYNC.RECONVERGENT B0 ;  /* 0x0000000000007941 */ /* 0x000fea0003800200 */
.L_x_15:
[----:B------:R-:W-:Y:S01]  /*2cd0*/  SHF.R.U32.HI R11, RZ, 0x2, R4 ;  /* 0x00000002ff0b7819 */ /* 0x000fe20000011604 */
[----:B------:R-:W-:Y:S01]  /*2ce0*/  IMAD.MOV.U32 R17, RZ, RZ, 0x40000000 ;  /* 0x40000000ff117424 */ /* 0x000fe200078e00ff */
[----:B------:R0:W-:Y:S01]  /*2cf0*/  STS [R16+0x100], R13 ;  /* 0x0001000d10007388 */ /* 0x0001e20000000800 */
[----:B------:R-:W-:Y:S01]  /*2d00*/  IMAD.MOV.U32 R19, RZ, RZ, 0x3d23d70a ;  /* 0x3d23d70aff137424 */ /* 0x000fe200078e00ff */
[----:B------:R-:W-:Y:S01]  /*2d10*/  LOP3.LUT R11, R11, R4, RZ, 0x3c, !PT ;  /* 0x000000040b0b7212 */ /* 0x000fe200078e3cff */
[----:B------:R-:W-:Y:S01]  /*2d20*/  IMAD.SHL.U32 R4, R3, 0x10, RZ ;  /* 0x0000001003047824 */ /* 0x000fe200078e00ff */
[----:B------:R-:W-:Y:S01]  /*2d30*/  BSSY.RECONVERGENT B0, `(.L_x_17) ;  /* 0x0000013000007945 */ /* 0x000fe20003800200 */
[----:B------:R-:W-:Y:S02]  /*2d40*/  FFMA R10, R19, -R14, 1 ;  /* 0x3f800000130a7423 */ /* 0x000fe4000000080e */
[----:B------:R-:W-:-:S05]  /*2d50*/  IMAD.SHL.U32 R6, R11, 0x2, RZ ;  /* 0x000000020b067824 */ /* 0x000fca00078e00ff */
[----:B------:R-:W-:Y:S01]  /*2d60*/  LOP3.LUT R4, R11, R6, R4, 0x96, !PT ;  /* 0x000000060b047212 */ /* 0x000fe200078e9604 */
[----:B------:R-:W-:-:S03]  /*2d70*/  IMAD.MOV.U32 R11, RZ, RZ, 0x2f800000 ;  /* 0x2f800000ff0b7424 */ /* 0x000fc600078e00ff */
        /* <DEDUP_REMOVED lines=14> */
.L_x_18:
[----:B------:R-:W-:Y:S05]  /*2e60*/  BSYNC.RECONVERGENT B0 ;  /* 0x0000000000007941 */ /* 0x000fea0003800200 */
.L_x_17:
        /* <DEDUP_REMOVED lines=8> */
[----:B------:R-:W-:Y:S02]  /*2ef0*/  IMAD.SHL.U32 R10, R6, 0x2, RZ ;  /* 0x00000002060a7824 */ /* 0x000fe400078e00ff */
[----:B------:R-:W-:-:S03]  /*2f00*/  FFMA R12, R19, -R14, 1 ;  /* 0x3f800000130c7423 */ /* 0x000fc6000000080e */
[----:B------:R-:W-:Y:S01]  /*2f10*/  LOP3.LUT R5, R6, R10, R5, 0x96, !PT ;  /* 0x0000000a06057212 */ /* 0x000fe200078e9605 */
[----:B------:R-:W-:-:S03]  /*2f20*/  VIADD R6, R9, 0x1ba6d9 ;  /* 0x001ba6d909067836 */ /* 0x000fc60000000000 */
[----:B------:R-:W-:-:S05]  /*2f30*/  LOP3.LUT R5, R5, R4, RZ, 0x3c, !PT ;  /* 0x0000000405057212 */ /* 0x000fca00078e3cff */
[----:B------:R-:W-:-:S05]  /*2f40*/  IMAD.IADD R10, R5, 0x1, R6 ;  /* 0x00000001050a7824 */ /* 0x000fca00078e0206 */
        /* <DEDUP_REMOVED lines=13> */
.L_x_20:
[----:B------:R-:W-:Y:S05]  /*3020*/  BSYNC.RECONVERGENT B0 ;  /* 0x0000000000007941 */ /* 0x000fea0003800200 */
.L_x_19:
[----:B------:R0:W-:Y:S01]  /*3030*/  STS [R16+0x200], R13 ;  /* 0x0002000d10007388 */ /* 0x0001e20000000800 */
[----:B------:R-:W-:-:S13]  /*3040*/  ISETP.NE.AND P0, PT, R8, 0x4, PT ;  /* 0x000000040800780c */ /* 0x000fda0003f05270 */
[----:B0-----:R-:W-:Y:S05]  /*3050*/  @!P0 BRA `(.L_x_21) ;  /* 0x00000008001c8947 */ /* 0x001fea0003800000 */
[----:B------:R-:W-:Y:S01]  /*3060*/  SHF.R.U32.HI R6, RZ, 0x2, R7 ;  /* 0x00000002ff067819 */ /* 0x000fe20000011607 */
[----:B------:R-:W-:Y:S01]  /*3070*/  IMAD.MOV.U32 R11, RZ, RZ, 0x40000000 ;  /* 0x40000000ff0b7424 */ /* 0x000fe200078e00ff */
[----:B------:R-:W-:Y:S01]  /*3080*/  BSSY.RECONVERGENT B0, `(.L_x_22) ;  /* 0x0000016000007945 */ /* 0x000fe20003800200 */
[----:B------:R-:W-:Y:S01]  /*3090*/  IMAD.MOV.U32 R13, RZ, RZ, 0x3d23d70a ;  /* 0x3d23d70aff0d7424 */ /* 0x000fe200078e00ff */
[----:B------:R-:W-:Y:S01]  /*30a0*/  LOP3.LUT R6, R6, R7, RZ, 0x3c, !PT ;  /* 0x0000000706067212 */ /* 0x000fe200078e3cff */
[----:B------:R-:W-:Y:S02]  /*30b0*/  IMAD.SHL.U32 R7, R5, 0x10, RZ ;  /* 0x0000001005077824 */ /* 0x000fe400078e00ff */
        /* <DEDUP_REMOVED lines=18> */
.L_x_23:
[----:B------:R-:W-:Y:S05]  /*31e0*/  BSYNC.RECONVERGENT B0 ;  /* 0x0000000000007941 */ /* 0x000fea0003800200 */
.L_x_22:
        /* <DEDUP_REMOVED lines=9> */
[----:B------:R-:W-:-:S04]  /*3280*/  LOP3.LUT R11, R11, R6, R2, 0x96, !PT ;  /* 0x000000060b0b7212 */ /* 0x000fc800078e9602 */
[----:B------:R-:W-:Y:S01]  /*3290*/  LOP3.LUT R2, R11, R10, RZ, 0x3c, !PT ;  /* 0x0000000a0b027212 */ /* 0x000fe200078e3cff */
[----:B------:R-:W-:-:S03]  /*32a0*/  IMAD.MOV.U32 R11, RZ, RZ, 0x2f800000 ;  /* 0x2f800000ff0b7424 */ /* 0x000fc600078e00ff */
        /* <DEDUP_REMOVED lines=13> */
.L_x_25:
[----:B------:R-:W-:Y:S05]  /*3380*/  BSYNC.RECONVERGENT B0 ;  /* 0x0000000000007941 */ /* 0x000fea0003800200 */
.L_x_24:
[----:B------:R-:W-:Y:S01]  /*3390*/  SHF.R.U32.HI R6, RZ, 0x2, R3 ;  /* 0x00000002ff067819 */ /* 0x000fe20000011603 */
[----:B------:R-:W-:Y:S01]  /*33a0*/  IMAD.MOV.U32 R12, RZ, RZ, 0x2f800000 ;  /* 0x2f800000ff0c7424 */ /* 0x000fe200078e00ff */
[----:B------:R0:W-:Y:S01]  /*33b0*/  STS [R16+0x300], R11 ;  /* 0x0003000b10007388 */ /* 0x0001e20000000800 */
        /* <DEDUP_REMOVED lines=23> */
.L_x_27:
[----:B------:R-:W-:Y:S05]  /*3530*/  BSYNC.RECONVERGENT B0 ;  /* 0x0000000000007941 */ /* 0x000fea0003800200 */
.L_x_26:
        /* <DEDUP_REMOVED lines=25> */
.L_x_29:
[----:B------:R-:W-:Y:S05]  /*36d0*/  BSYNC.RECONVERGENT B0 ;  /* 0x0000000000007941 */ /* 0x000fea0003800200 */
.L_x_28:
[----:B------:R-:W-:Y:S01]  /*36e0*/  SHF.R.U32.HI R12, RZ, 0x2, R5 ;  /* 0x00000002ff0c7819 */ /* 0x000fe20000011605 */
[----:B------:R-:W-:Y:S01]  /*36f0*/  IMAD.SHL.U32 R3, R4, 0x10, RZ ;  /* 0x0000001004037824 */ /* 0x000fe200078e00ff */
[----:B------:R0:W-:Y:S01]  /*3700*/  STS [R16+0x400], R11 ;  /* 0x0004000b10007388 */ /* 0x0001e20000000800 */
[----:B------:R-:W-:Y:S01]  /*3710*/  VIADD R9, R9, 0x374db2 ;  /* 0x00374db209097836 */ /* 0x000fe20000000000 */
[----:B------:R-:W-:Y:S01]  /*3720*/  LOP3.LUT R12, R12, R5, RZ, 0x3c, !PT ;  /* 0x000000050c0c7212 */ /* 0x000fe200078e3cff */
[----:B------:R-:W-:Y:S01]  /*3730*/  IMAD.MOV.U32 R18, RZ, RZ, 0x40000000 ;  /* 0x40000000ff127424 */ /* 0x000fe200078e00ff */
[----:B------:R-:W-:Y:S01]  /*3740*/  BSSY.RECONVERGENT B0, `(.L_x_30) ;  /* 0x0000015000007945 */ /* 0x000fe20003800200 */
[----:B------:R-:W-:Y:S02]  /*3750*/  IMAD.MOV.U32 R7, RZ, RZ, 0x3d23d70a ;  /* 0x3d23d70aff077424 */ /* 0x000fe400078e00ff */
[----:B------:R-:W-:-:S05]  /*3760*/  IMAD.SHL.U32 R5, R12, 0x2, RZ ;  /* 0x000000020c057824 */ /* 0x000fca00078e00ff */
[----:B------:R-:W-:Y:S01]  /*3770*/  LOP3.LUT R5, R12, R5, R3, 0x96, !PT ;  /* 0x000000050c057212 */ /* 0x000fe200078e9603 */
[----:B------:R-:W-:-:S03]  /*3780*/  IMAD.MOV.U32 R12, RZ, RZ, 0x2f800000 ;  /* 0x2f800000ff0c7424 */ /* 0x000fc600078e00ff */
[----:B------:R-:W-:-:S05]  /*3790*/  LOP3.LUT R5, R5, R4, RZ, 0x3c, !PT ;  /* 0x0000000405057212 */ /* 0x000fca00078e3cff */
[----:B------:R-:W-:-:S05]  /*37a0*/  IMAD.IADD R3, R5, 0x1, R9 ;  /* 0x0000000105037824 */ /* 0x000fca00078e0209 */
        /* <DEDUP_REMOVED lines=14> */
.L_x_31:
[----:B------:R-:W-:Y:S05]  /*3890*/  BSYNC.RECONVERGENT B0 ;  /* 0x0000000000007941 */ /* 0x000fea0003800200 */
.L_x_30:
[----:B------:R3:W-:Y:S01]  /*38a0*/  STS [R16+0x480], R3 ;  /* 0x0004800310007388 */ /* 0x0007e20000000800 */
[----:B------:R-:W-:Y:S01]  /*38b0*/  VIADD R8, R8, 0x2 ;  /* 0x0000000208087836 */ /* 0x000fe20000000000 */
[----:B------:R-:W-:Y:S06]  /*38c0*/  BRA `(.L_x_32) ;  /* 0xffffffec00c07947 */ /* 0x000fec000383ffff */
.L_x_21:
[----:B------:R0:W-:Y:S01]  /*38d0*/  STL.64 [R1+0x8], R2 ;  /* 0x0000080201007387 */ /* 0x0001e20000100a00 */
[----:B------:R-:W-:Y:S01]  /*38e0*/  ISETP.NE.AND P0, PT, R0, RZ, PT ;  /* 0x000000ff0000720c */ /* 0x000fe20003f05270 */
[----:B------:R-:W-:Y:S02]  /*38f0*/  BSSY.RECONVERGENT B6, `(.L_x_33) ;  /* 0x000018f000067945 */ /* 0x000fe40003800200 */
[----:B------:R0:W-:Y:S04]  /*3900*/  STL.64 [R1+0x10], R4 ;  /* 0x0000100401007387 */ /* 0x0001e80000100a00 */
[----:B------:R0:W-:Y:S06]  /*3910*/  STL.64 [R1], R6 ;  /* 0x0000000601007387 */ /* 0x0001ec0000100a00 */
[----:B------:R-:W-:Y:S05]  /*3920*/  @P0 BRA `(.L_x_34) ;  /* 0x00000018002c0947 */ /* 0x000fea0003800000 */
[----:B0-----:R-:W-:Y:S01]  /*3930*/  MOV R2, 0x0 ;  /* 0x0000000000027802 */ /* 0x001fe20000000f00 */
[----:B------:R-:W0:Y:S01]  /*3940*/  LDCU.64 UR4, c[0x4][0x48] ;  /* 0x01000900ff0477ac */ /* 0x000e220008000a00 */
[----:B------:R-:W-:Y:S02]  /*3950*/  CS2R R6, SRZ ;  /* 0x0000000000067805 */ /* 0x000fe4000001ff00 */
[----:B------:R1:W2:Y:S01]  /*3960*/  LDC.64 R8, c[0x4][R2] ;  /* 0x0100000002087b82 */ /* 0x0002a20000000a00 */
[----:B0-----:R-:W-:Y:S02]  /*3970*/  IMAD.U32 R4, RZ, RZ, UR4 ;  /* 0x00000004ff047e24 */ /* 0x001fe4000f8e00ff */
[----:B-1----:R-:W-:-:S07]  /*3980*/  IMAD.U32 R5, RZ, RZ, UR5 ;  /* 0x00000005ff057e24 */ /* 0x002fce000f8e00ff */
[----:B------:R-:W-:-:S07]  /*3990*/  LEPC R20, `(.L_x_35) ;  /* 0x000000001014794e */ /* 0x000fce0000000000 */
[----:B--2---:R-:W-:Y:S05]  /*39a0*/  CALL.ABS.NOINC R8 ;  /* 0x0000000008007343 */ /* 0x004fea0003c00000 */
.L_x_35:
[----:B------:R-:W0:Y:S01]  /*39b0*/  S2UR UR5, SR_CgaCtaId ;  /* 0x00000000000579c3 */ /* 0x000e220000008800 */
[----:B------:R-:W-:Y:S01]  /*39c0*/  UMOV UR4, 0x400 ;  /* 0x0000040000047882 */ /* 0x000fe20000000000 */
[----:B------:R-:W-:-:S05]  /*39d0*/  IADD3 R17, P0, PT, R25, 0x30, RZ ;  /* 0x0000003019117810 */ /* 0x000fca0007f1e0ff */
[----:B------:R-:W-:Y:S01]  /*39e0*/  IMAD.X R16, RZ, RZ, R24, P0 ;  /* 0x000000ffff107224 */ /* 0x000fe200000e0618 */
[----:B------:R1:W2:Y:S01]  /*39f0*/  LDC.64 R10, c[0x4][R2] ;  /* 0x01000000020a7b82 */ /* 0x0002a20000000a00 */
[----:B------:R-:W-:Y:S02]  /*3a00*/  IMAD.MOV.U32 R6, RZ, RZ, R17 ;  /* 0x000000ffff067224 */ /* 0x000fe400078e0011 */
[----:B------:R-:W-:Y:S01]  /*3a10*/  IMAD.MOV.U32 R7, RZ, RZ, R16 ;  /* 0x000000ffff077224 */ /* 0x000fe200078e0010 */
[----:B0-----:R-:W-:-:S09]  /*3a20*/  ULEA UR4, UR5, UR4, 0x18 ;  /* 0x0000000405047291 */ /* 0x001fd2000f8ec0ff */
[----:B------:R-:W0:Y:S02]  /*3a30*/  LDS R0, [UR4+0xc40] ;  /* 0x000c4004ff007984 */ /* 0x000e240008000800 */
[----:B------:R-:W3:Y:S02]  /*3a40*/  LDCU.64 UR4, c[0x4][0x50] ;  /* 0x01000a00ff0477ac */ /* 0x000ee40008000a00 */
[----:B---3--:R-:W-:Y:S02]  /*3a50*/  IMAD.U32 R4, RZ, RZ, UR4 ;  /* 0x00000004ff047e24 */ /* 0x008fe4000f8e00ff */
[----:B------:R-:W-:Y:S01]  /*3a60*/  IMAD.U32 R5, RZ, RZ, UR5 ;  /* 0x00000005ff057e24 */ /* 0x000fe2000f8e00ff */
[----:B0-----:R-:W0:Y:S02]  /*3a70*/  F2F.F64.F32 R8, R0 ;  /* 0x0000000000087310 */ /* 0x001e240000201800 */
[----:B0-2---:R1:W-:Y:S04]  /*3a80*/  STL.64 [R1+0x30], R8 ;  /* 0x0000300801007387 */ /* 0x0053e80000100a00 */
[----:B------:R-:W-:-:S07]  /*3a90*/  LEPC R20, `(.L_x_36) ;  /* 0x000000001014794e */ /* 0x000fce0000000000 */
[----:B-1----:R-:W-:Y:S05]  /*3aa0*/  CALL.ABS.NOINC R10 ;  /* 0x000000000a007343 */ /* 0x002fea0003c00000 */
.L_x_36:
[----:B------:R-:W0:Y:S01]  /*3ab0*/  S2UR UR5, SR_CgaCtaId ;  /* 0x00000000000579c3 */ /* 0x000e220000008800 */
[----:B------:R-:W-:Y:S01]  /*3ac0*/  UMOV UR4, 0x400 ;  /* 0x0000040000047882 */ /* 0x000fe20000000000 */
[----:B------:R-:W-:Y:S02]  /*3ad0*/  IMAD.MOV.U32 R6, RZ, RZ, R17 ;  /* 0x000000ffff067224 */ /* 0x000fe400078e0011 */
[----:B------:R-:W-:-:S04]  /*3ae0*/  IMAD.MOV.U32 R7, RZ, RZ, R16 ;  /* 0x000000ffff077224 */ /* 0x000fc800078e0010 */
[----:B------:R1:W2:Y:S01]  /*3af0*/  LDC.64 R10, c[0x4][R2] ;  /* 0x01000000020a7b82 */ /* 0x0002a20000000a00 */
        /* <DEDUP_REMOVED lines=9> */
.L_x_37:
        /* <DEDUP_REMOVED lines=14> */
.L_x_38:
        /* <DEDUP_REMOVED lines=14> */
.L_x_39:
        /* <DEDUP_REMOVED lines=14> */
.L_x_40:
[----:B------:R0:W1:Y:S01]  /*3e30*/  LDC.64 R8, c[0x4][R2] ;  /* 0x0100000002087b82 */ /* 0x0000620000000a00 */
[----:B------:R-:W2:Y:S01]  /*3e40*/  LDCU.64 UR4, c[0x4][0x58] ;  /* 0x01000b00ff0477ac */ /* 0x000ea20008000a00 */
[----:B------:R-:W-:Y:S01]  /*3e50*/  CS2R R6, SRZ ;  /* 0x0000000000067805 */ /* 0x000fe2000001ff00 */
[----:B--2---:R-:W-:Y:S02]  /*3e60*/  IMAD.U32 R4, RZ, RZ, UR4 ;  /* 0x00000004ff047e24 */ /* 0x004fe4000f8e00ff */
[----:B0-----:R-:W-:-:S07]  /*3e70*/  IMAD.U32 R5, RZ, RZ, UR5 ;  /* 0x00000005ff057e24 */ /* 0x001fce000f8e00ff */
[----:B------:R-:W-:-:S07]  /*3e80*/  LEPC R20, `(.L_x_41) ;  /* 0x000000001014794e */ /* 0x000fce0000000000 */
[----:B-1----:R-:W-:Y:S05]  /*3e90*/  CALL.ABS.NOINC R8 ;  /* 0x0000000008007343 */ /* 0x002fea0003c00000 */
.L_x_41:
        /* <DEDUP_REMOVED lines=14> */
.L_x_42:
        /* <DEDUP_REMOVED lines=14> */
.L_x_43:
        /* <DEDUP_REMOVED lines=14> */
.L_x_44:
        /* <DEDUP_REMOVED lines=14> */
.L_x_45:
        /* <DEDUP_REMOVED lines=14> */
.L_x_46:
[----:B------:R0:W1:Y:S01]  /*4300*/  LDC.64 R8, c[0x4][R2] ;  /* 0x0100000002087b82 */ /* 0x0000620000000a00 */
[----:B------:R-:W2:Y:S01]  /*4310*/  LDCU.64 UR4, c[0x4][0x58] ;  /* 0x01000b00ff0477ac */ /* 0x000ea20008000a00 */
[----:B------:R-:W-:Y:S01]  /*4320*/  CS2R R6, SRZ ;  /* 0x0000000000067805 */ /* 0x000fe2000001ff00 */
[----:B--2---:R-:W-:Y:S02]  /*4330*/  IMAD.U32 R4, RZ, RZ, UR4 ;  /* 0x00000004ff047e24 */ /* 0x004fe4000f8e00ff */
[----:B0-----:R-:W-:-:S07]  /*4340*/  IMAD.U32 R5, RZ, RZ, UR5 ;  /* 0x00000005ff057e24 */ /* 0x001fce000f8e00ff */
[----:B------:R-:W-:-:S07]  /*4350*/  LEPC R20, `(.L_x_47) ;  /* 0x000000001014794e */ /* 0x000fce0000000000 */
[----:B-1----:R-:W-:Y:S05]  /*4360*/  CALL.ABS.NOINC R8 ;  /* 0x0000000008007343 */ /* 0x002fea0003c00000 */
.L_x_47:
        /* <DEDUP_REMOVED lines=14> */
.L_x_48:
        /* <DEDUP_REMOVED lines=14> */
.L_x_49:
        /* <DEDUP_REMOVED lines=14> */
.L_x_50:
        /* <DEDUP_REMOVED lines=14> */
.L_x_51:
        /* <DEDUP_REMOVED lines=14> */
.L_x_52:
[----:B------:R0:W1:Y:S01]  /*47d0*/  LDC.64 R8, c[0x4][R2] ;  /* 0x0100000002087b82 */ /* 0x0000620000000a00 */
[----:B------:R-:W2:Y:S01]  /*47e0*/  LDCU.64 UR4, c[0x4][0x58] ;  /* 0x01000b00ff0477ac */ /* 0x000ea20008000a00 */
[----:B------:R-:W-:Y:S01]  /*47f0*/  CS2R R6, SRZ ;  /* 0x0000000000067805 */ /* 0x000fe2000001ff00 */
[----:B--2---:R-:W-:Y:S02]  /*4800*/  IMAD.U32 R4, RZ, RZ, UR4 ;  /* 0x00000004ff047e24 */ /* 0x004fe4000f8e00ff */
[----:B0-----:R-:W-:-:S07]  /*4810*/  IMAD.U32 R5, RZ, RZ, UR5 ;  /* 0x00000005ff057e24 */ /* 0x001fce000f8e00ff */
[----:B------:R-:W-:-:S07]  /*4820*/  LEPC R20, `(.L_x_53) ;  /* 0x000000001014794e */ /* 0x000fce0000000000 */
[----:B-1----:R-:W-:Y:S05]  /*4830*/  CALL.ABS.NOINC R8 ;  /* 0x0000000008007343 */ /* 0x002fea0003c00000 */
.L_x_53:
        /* <DEDUP_REMOVED lines=14> */
.L_x_54:
        /* <DEDUP_REMOVED lines=14> */
.L_x_55:
        /* <DEDUP_REMOVED lines=14> */
.L_x_56:
        /* <DEDUP_REMOVED lines=14> */
.L_x_57:
        /* <DEDUP_REMOVED lines=14> */
.L_x_58:
[----:B------:R0:W1:Y:S01]  /*4ca0*/  LDC.64 R8, c[0x4][R2] ;  /* 0x0100000002087b82 */ /* 0x0000620000000a00 */
[----:B------:R-:W2:Y:S01]  /*4cb0*/  LDCU.64 UR4, c[0x4][0x58] ;  /* 0x01000b00ff0477ac */ /* 0x000ea20008000a00 */
[----:B------:R-:W-:Y:S01]  /*4cc0*/  CS2R R6, SRZ ;  /* 0x0000000000067805 */ /* 0x000fe2000001ff00 */
[----:B--2---:R-:W-:Y:S02]  /*4cd0*/  IMAD.U32 R4, RZ, RZ, UR4 ;  /* 0x00000004ff047e24 */ /* 0x004fe4000f8e00ff */
[----:B0-----:R-:W-:-:S07]  /*4ce0*/  IMAD.U32 R5, RZ, RZ, UR5 ;  /* 0x00000005ff057e24 */ /* 0x001fce000f8e00ff */
[----:B------:R-:W-:-:S07]  /*4cf0*/  LEPC R20, `(.L_x_59) ;  /* 0x000000001014794e */ /* 0x000fce0000000000 */
[----:B-1----:R-:W-:Y:S05]  /*4d00*/  CALL.ABS.NOINC R8 ;  /* 0x0000000008007343 */ /* 0x002fea0003c00000 */
.L_x_59:
        /* <DEDUP_REMOVED lines=14> */
.L_x_60:
        /* <DEDUP_REMOVED lines=14> */
.L_x_61:
        /* <DEDUP_REMOVED lines=14> */
.L_x_62:
        /* <DEDUP_REMOVED lines=14> */
.L_x_63:
        /* <DEDUP_REMOVED lines=14> */
.L_x_64:
[----:B------:R-:W0:Y:S01]  /*5170*/  LDC.64 R2, c[0x4][R2] ;  /* 0x0100000002027b82 */ /* 0x000e220000000a00 */
[----:B------:R-:W1:Y:S01]  /*5180*/  LDCU.64 UR4, c[0x4][0x58] ;  /* 0x01000b00ff0477ac */ /* 0x000e620008000a00 */
[----:B------:R-:W-:Y:S01]  /*5190*/  CS2R R6, SRZ ;  /* 0x0000000000067805 */ /* 0x000fe2000001ff00 */
[----:B-1----:R-:W-:Y:S02]  /*51a0*/  IMAD.U32 R4, RZ, RZ, UR4 ;  /* 0x00000004ff047e24 */ /* 0x002fe4000f8e00ff */
[----:B------:R-:W-:-:S07]  /*51b0*/  IMAD.U32 R5, RZ, RZ, UR5 ;  /* 0x00000005ff057e24 */ /* 0x000fce000f8e00ff */
[----:B------:R-:W-:-:S07]  /*51c0*/  LEPC R20, `(.L_x_34) ;  /* 0x000000001014794e */ /* 0x000fce0000000000 */
[----:B0-----:R-:W-:Y:S05]  /*51d0*/  CALL.ABS.NOINC R2 ;  /* 0x0000000002007343 */ /* 0x001fea0003c00000 */
.L_x_34:
[----:B------:R-:W-:Y:S05]  /*51e0*/  BSYNC.RECONVERGENT B6 ;  /* 0x0000000000067941 */ /* 0x000fea0003800200 */
.L_x_33:
[----:B------:R-:W1:Y:S01]  /*51f0*/  S2R R0, SR_TID.X ;  /* 0x0000000000007919 */ /* 0x000e620000002100 */
[----:B------:R-:W1:Y:S08]  /*5200*/  S2UR UR4, SR_CTAID.X ;  /* 0x00000000000479c3 */ /* 0x000e700000002500 */
[----:B0-----:R-:W1:Y:S02]  /*5210*/  LDC R3, c[0x0][0x360] ;  /* 0x0000d800ff037b82 */ /* 0x001e640000000800 */
[----:B-1----:R-:W-:-:S05]  /*5220*/  IMAD R3, R3, UR4, R0 ;  /* 0x0000000403037c24 */ /* 0x002fca000f8e0200 */
[----:B------:R-:W-:-:S13]  /*5230*/  ISETP.GT.AND P0, PT, R3, 0x1b, PT ;  /* 0x0000001b0300780c */ /* 0x000fda0003f04270 */
[----:B------:R-:W-:Y:S05]  /*5240*/  @P0 BRA `(.L_x_65) ;  /* 0x0000001400f40947 */ /* 0x000fea0003800000 */
[----:B------:R-:W0:Y:S01]  /*5250*/  LDC.64 R26, c[0x0][0x380] ;  /* 0x0000e000ff1a7b82 */ /* 0x000e220000000a00 */
[----:B------:R-:W-:-:S05]  /*5260*/  SHF.R.S32.HI R0, RZ, 0x1f, R3 ;  /* 0x0000001fff007819 */ /* 0x000fca0000011403 */
[----:B------:R-:W-:Y:S02]  /*5270*/  IMAD R5, R0, 0x70, RZ ;  /* 0x0000007000057824 */ /* 0x000fe400078e02ff */
[----:B0-----:R-:W-:-:S04]  /*5280*/  IMAD.WIDE.U32 R26, R3, 0x70, R26 ;  /* 0x00000070031a7825 */ /* 0x001fc800078e001a */
[----:B------:R-:W-:-:S05]  /*5290*/  IMAD.IADD R27, R27, 0x1, R5 ;  /* 0x000000011b1b7824 */ /* 0x000fca00078e0205 */
[----:B------:R-:W2:Y:S04]  /*52a0*/  LDG.E R20, desc[UR36][R26.64] ;  /* 0x000000241a147981 */ /* 0x000ea8000c1e1900 */
[----:B------:R-:W2:Y:S04]  /*52b0*/  LDG.E R21, desc[UR36][R26.64+0x4] ;  /* 0x000004241a157981 */ /* 0x000ea8000c1e1900 */
[----:B------:R-:W2:Y:S04]  /*52c0*/  LDG.E R22, desc[UR36][R26.64+0x8] ;  /* 0x000008241a167981 */ /* 0x000ea8000c1e1900 */
[----:B------:R-:W2:Y:S04]  /*52d0*/  LDG.E R23, desc[UR36][R26.64+0xc] ;  /* 0x00000c241a177981 */ /* 0x000ea8000c1e1900 */
[----:B------:R-:W3:Y:S04]  /*52e0*/  LDG.E R16, desc[UR36][R26.64+0x10] ;  /* 0x000010241a107981 */ /* 0x000ee8000c1e1900 */
[----:B------:R-:W3:Y:S04]  /*52f0*/  LDG.E R17, desc[UR36][R26.64+0x14] ;  /* 0x000014241a117981 */ /* 0x000ee8000c1e1900 */
[----:B------:R-:W3:Y:S04]  /*5300*/  LDG.E R18, desc[UR36][R26.64+0x18] ;  /* 0x000018241a127981 */ /* 0x000ee8000c1e1900 */
[----:B------:R-:W3:Y:S01]  /*5310*/  LDG.E R19, desc[UR36][R26.64+0x1c] ;  /* 0x00001c241a137981 */ /* 0x000ee2000c1e1900 */
[----:B------:R-:W-:Y:S01]  /*5320*/  MOV R2, 0x400 ;  /* 0x0000040000027802 */ /* 0x000fe20000000f00 */
[----:B------:R-:W0:Y:S02]  /*5330*/  S2R R5, SR_CgaCtaId ;  /* 0x0000000000057919 */ /* 0x000e240000008800 */
[----:B------:R-:W4:Y:S04]  /*5340*/  LDG.E R4, desc[UR36][R26.64+0x20] ;  /* 0x000020241a047981 */ /* 0x000f28000c1e1900 */
[----:B------:R-:W4:Y:S04]  /*5350*/  LDG.E R6, desc[UR36][R26.64+0x28] ;  /* 0x000028241a067981 */ /* 0x000f28000c1e1900 */
[----:B------:R-:W4:Y:S04]  /*5360*/  LDG.E R7, desc[UR36][R26.64+0x2c] ;  /* 0x00002c241a077981 */ /* 0x000f28000c1e1900 */
[----:B------:R-:W5:Y:S04]  /*5370*/  LDG.E R8, desc[UR36][R26.64+0x30] ;  /* 0x000030241a087981 */ /* 0x000f68000c1e1900 */
[----:B------:R-:W5:Y:S04]  /*5380*/  LDG.E R9, desc[UR36][R26.64+0x34] ;  /* 0x000034241a097981 */ /* 0x000f68000c1e1900 */
[----:B------:R-:W5:Y:S04]  /*5390*/  LDG.E R10, desc[UR36][R26.64+0x38] ;  /* 0x000038241a0a7981 */ /* 0x000f68000c1e1900 */
[----:B------:R-:W5:Y:S01]  /*53a0*/  LDG.E R11, desc[UR36][R26.64+0x3c] ;  /* 0x00003c241a0b7981 */ /* 0x000f62000c1e1900 */
[----:B0-----:R-:W-:-:S03]  /*53b0*/  LEA R2, R5, R2, 0x18 ;  /* 0x0000000205027211 */ /* 0x001fc600078ec0ff */
[----:B------:R-:W4:Y:S02]  /*53c0*/  LDG.E R12, desc[UR36][R26.64+0x40] ;  /* 0x000040241a0c7981 */ /* 0x000f24000c1e1900 */
[C---:B------:R-:W-:Y:S02]  /*53d0*/  IMAD R0, R3.reuse, 0x70, R2 ;  /* 0x0000007003007824 */ /* 0x040fe400078e0202 */
[----:B------:R-:W4:Y:S04]  /*53e0*/  LDG.E R5, desc[UR36][R26.64+0x24] ;  /* 0x000024241a057981 */ /* 0x000f28000c1e1900 */
[----:B------:R-:W4:Y:S04]  /*53f0*/  LDG.E R13, desc[UR36][R26.64+0x44] ;  /* 0x000044241a0d7981 */ /* 0x000f28000c1e1900 */
[----:B------:R-:W4:Y:S04]  /*5400*/  LDG.E R14, desc[UR36][R26.64+0x48] ;  /* 0x000048241a0e7981 */ /* 0x000f28000c1e1900 */
[----:B------:R-:W4:Y:S04]  /*5410*/  LDG.E R15, desc[UR36][R26.64+0x4c] ;  /* 0x00004c241a0f7981 */ /* 0x000f28000c1e1900 */
[----:B--2---:R0:W-:Y:S04]  /*5420*/  STS.128 [R0], R20 ;  /* 0x0000001400007388 */ /* 0x0041e80000000c00 */
[----:B---3--:R1:W-:Y:S04]  /*5430*/  STS.128 [R0+0x10], R16 ;  /* 0x0000101000007388 */ /* 0x0083e80000000c00 */
[----:B0-----:R-:W2:Y:S04]  /*5440*/  LDG.E R20, desc[UR36][R26.64+0x60] ;  /* 0x000060241a147981 */ /* 0x001ea8000c1e1900 */
[----:B------:R-:W2:Y:S04]  /*5450*/  LDG.E R21, desc[UR36][R26.64+0x64] ;  /* 0x000064241a157981 */ /* 0x000ea8000c1e1900 */
[----:B------:R-:W2:Y:S04]  /*5460*/  LDG.E R22, desc[UR36][R26.64+0x68] ;  /* 0x000068241a167981 */ /* 0x000ea8000c1e1900 */
[----:B-1----:R-:W3:Y:S04]  /*5470*/  LDG.E R16, desc[UR36][R26.64+0x50] ;  /* 0x000050241a107981 */ /* 0x002ee8000c1e1900 */
[----:B------:R-:W3:Y:S04]  /*5480*/  LDG.E R17, desc[UR36][R26.64+0x54] ;  /* 0x000054241a117981 */ /* 0x000ee8000c1e1900 */
[----:B------:R-:W3:Y:S04]  /*5490*/  LDG.E R18, desc[UR36][R26.64+0x58] ;  /* 0x000058241a127981 */ /* 0x000ee8000c1e1900 */
[----:B------:R-:W3:Y:S04]  /*54a0*/  LDG.E R19, desc[UR36][R26.64+0x5c] ;  /* 0x00005c241a137981 */ /* 0x000ee8000c1e1900 */
[----:B------:R-:W2:Y:S04]  /*54b0*/  LDG.E R23, desc[UR36][R26.64+0x6c] ;  /* 0x00006c241a177981 */ /* 0x000ea8000c1e1900 */
[----:B-----5:R0:W-:Y:S01]  /*54c0*/  STS.128 [R0+0x30], R8 ;  /* 0x0000300800007388 */ /* 0x0201e20000000c00 */
[----:B------:R-:W-:-:S03]  /*54d0*/  ISETP.NE.AND P0, PT, R3, RZ, PT ;  /* 0x000000ff0300720c */ /* 0x000fc60003f05270 */
[----:B----4-:R0:W-:Y:S04]  /*54e0*/  STS.128 [R0+0x20], R4 ;  /* 0x0000200400007388 */ /* 0x0101e80000000c00 */
[----:B------:R0:W-:Y:S04]  /*54f0*/  STS.128 [R0+0x40], R12 ;  /* 0x0000400c00007388 */ /* 0x0001e80000000c00 */
[----:B---3--:R0:W-:Y:S04]  /*5500*/  STS.128 [R0+0x50], R16 ;  /* 0x0000501000007388 */ /* 0x0081e80000000c00 */
[----:B--2---:R0:W-:Y:S01]  /*5510*/  STS.128 [R0+0x60], R20 ;  /* 0x0000601400007388 */ /* 0x0041e20000000c00 */
        /* <DEDUP_REMOVED lines=9> */
.L_x_66:
[----:B------:R-:W-:Y:S01]  /*55b0*/  IADD3 R25, P0, PT, R25, 0x30, RZ ;  /* 0x0000003019197810 */ /* 0x000fe20007f1e0ff */
[----:B------:R-:W-:-:S04]  /*55c0*/  IMAD.MOV.U32 R19, RZ, RZ, 0x38 ;  /* 0x00000038ff137424 */ /* 0x000fc800078e00ff */
[----:B------:R-:W-:-:S08]  /*55d0*/  IMAD.X R24, RZ, RZ, R24, P0 ;  /* 0x000000ffff187224 */ /* 0x000fd000000e0618 */
.L_x_96:
[C---:B------:R-:W-:Y:S01]  /*55e0*/  IMAD.IADD R18, R19.reuse, 0x1, R2 ;  /* 0x0000000113127824 */ /* 0x040fe200078e0202 */
[----:B------:R-:W0:Y:S01]  /*55f0*/  LDCU UR4, c[0x0][0x2f8] ;  /* 0x00005f00ff0477ac */ /* 0x000e220008000800 */
[----:B------:R-:W-:Y:S01]  /*5600*/  MOV R17, 0x0 ;  /* 0x0000000000117802 */ /* 0x000fe20000000f00 */
[----:B------:R-:W-:Y:S02]  /*5610*/  VIADD R19, R19, 0x70 ;  /* 0x0000007013137836 */ /* 0x000fe40000000000 */
[----:B------:R-:W1:Y:S01]  /*5620*/  LDS R0, [R18+-0x38] ;  /* 0xffffc80012007984 */ /* 0x000e620000000800 */
[----:B------:R2:W3:Y:S01]  /*5630*/  LDC.64 R8, c[0x4][R17] ;  /* 0x0100000011087b82 */ /* 0x0004e20000000a00 */
[----:B------:R-:W-:Y:S01]  /*5640*/  IMAD.MOV.U32 R6, RZ, RZ, R25 ;  /* 0x000000ffff067224 */ /* 0x000fe200078e0019 */
[----:B------:R-:W-:Y:S01]  /*5650*/  ISETP.NE.AND P0, PT, R19, 0xc78, PT ;  /* 0x00000c781300780c */ /* 0x000fe20003f05270 */
[----:B------:R-:W-:Y:S02]  /*5660*/  IMAD.MOV.U32 R7, RZ, RZ, R24 ;  /* 0x000000ffff077224 */ /* 0x000fe400078e0018 */
[----:B0-----:R-:W-:Y:S01]  /*5670*/  VIADD R16, R25, -UR4 ;  /* 0x8000000419107c36 */ /* 0x001fe20008000000 */
[----:B------:R-:W0:Y:S02]  /*5680*/  LDCU.64 UR4, c[0x4][0x50] ;  /* 0x01000a00ff0477ac */ /* 0x000e240008000a00 */
[----:B0-----:R-:W-:-:S02]  /*5690*/  IMAD.U32 R4, RZ, RZ, UR4 ;  /* 0x00000004ff047e24 */ /* 0x001fc4000f8e00ff */
[----:B------:R-:W-:Y:S01]  /*56a0*/  IMAD.U32 R5, RZ, RZ, UR5 ;  /* 0x00000005ff057e24 */ /* 0x000fe2000f8e00ff */
[----:B-1----:R0:W1:Y:S02]  /*56b0*/  F2F.F64.F32 R10, R0 ;  /* 0x00000000000a7310 */ /* 0x0020640000201800 */
[----:B0-----:R-:W-:Y:S01]  /*56c0*/  P2R R0, PR, RZ, 0x1 ;  /* 0x00000001ff007803 */ /* 0x001fe20000000000 */
[----:B-1-3--:R2:W-:Y:S06]  /*56d0*/  STL.64 [R16], R10 ;  /* 0x0000000a10007387 */ /* 0x00a5ec0000100a00 */
[----:B------:R-:W-:-:S07]  /*56e0*/  LEPC R20, `(.L_x_67) ;  /* 0x000000001014794e */ /* 0x000fce0000000000 */
[----:B--2---:R-:W-:Y:S05]  /*56f0*/  CALL.ABS.NOINC R8 ;  /* 0x0000000008007343 */ /* 0x004fea0003c00000 */
.L_x_67:
[----:B------:R-:W0:Y:S01]  /*5700*/  LDS R0, [R18+-0x34] ;  /* 0xffffcc0012007984 */ /* 0x000e220000000800 */
[----:B------:R1:W2:Y:S01]  /*5710*/  LDC.64 R8, c[0x4][R17] ;  /* 0x0100000011087b82 */ /* 0x0002a20000000a00 */
[----:B------:R-:W3:Y:S01]  /*5720*/  LDCU.64 UR4, c[0x4][0x50] ;  /* 0x01000a00ff0477ac */ /* 0x000ee20008000a00 */
[----:B------:R-:W-:Y:S02]  /*5730*/  IMAD.MOV.U32 R6, RZ, RZ, R25 ;  /* 0x000000ffff067224 */ /* 0x000fe400078e0019 */
[----:B------:R-:W-:Y:S02]  /*5740*/  IMAD.MOV.U32 R7, RZ, RZ, R24 ;  /* 0x000000ffff077224 */ /* 0x000fe400078e0018 */
[----:B---3--:R-:W-:Y:S02]  /*5750*/  IMAD.U32 R4, RZ, RZ, UR4 ;  /* 0x00000004ff047e24 */ /* 0x008fe4000f8e00ff */
[----:B------:R-:W-:Y:S01]  /*5760*/  IMAD.U32 R5, RZ, RZ, UR5 ;  /* 0x00000005ff057e24 */ /* 0x000fe2000f8e00ff */
[----:B0-----:R-:W0:Y:S02]  /*5770*/  F2F.F64.F32 R10, R0 ;  /* 0x00000000000a7310 */ /* 0x001e240000201800 */
[----:B0-2---:R1:W-:Y:S04]  /*5780*/  STL.64 [R16], R10 ;  /* 0x0000000a10007387 */ /* 0x0053e80000100a00 */
[----:B------:R-:W-:-:S07]  /*5790*/  LEPC R20, `(.L_x_68) ;  /* 0x000000001014794e */ /* 0x000fce0000000000 */
[----:B-1----:R-:W-:Y:S05]  /*57a0*/  CALL.ABS.NOINC R8 ;  /* 0x0000000008007343 */ /* 0x002fea0003c00000 */
.L_x_68:
        /* <DEDUP_REMOVED lines=11> */
.L_x_69:
        /* <DEDUP_REMOVED lines=11> */
.L_x_70:
        /* <DEDUP_REMOVED lines=11> */
.L_x_71:
        /* <DEDUP_REMOVED lines=11> */
.L_x_72:
        /* <DEDUP_REMOVED lines=11> */
.L_x_73:
        /* <DEDUP_REMOVED lines=11> */
.L_x_74:
        /* <DEDUP_REMOVED lines=11> */
.L_x_75:
        /* <DEDUP_REMOVED lines=11> */
.L_x_76:
        /* <DEDUP_REMOVED lines=11> */
.L_x_77:
        /* <DEDUP_REMOVED lines=11> */
.L_x_78:
        /* <DEDUP_REMOVED lines=11> */
.L_x_79:
        /* <DEDUP_REMOVED lines=11> */
.L_x_80:
[----:B------:R-:W0:Y:S01]  /*5ff0*/  LDS R0, [R18] ;  /* 0x0000000012007984 */ /* 0x000e220000000800 */
        /* <DEDUP_REMOVED lines=10> */
.L_x_81:
[----:B------:R-:W0:Y:S01]  /*60a0*/  LDS R0, [R18+0x4] ;  /* 0x0000040012007984 */ /* 0x000e220000000800 */
        /* <DEDUP_REMOVED lines=10> */
.L_x_82:
        /* <DEDUP_REMOVED lines=11> */
.L_x_83:
        /* <DEDUP_REMOVED lines=11> */
.L_x_84:
        /* <DEDUP_REMOVED lines=11> */
.L_x_85:
        /* <DEDUP_REMOVED lines=11> */
.L_x_86:
        /* <DEDUP_REMOVED lines=11> */
.L_x_87:
        /* <DEDUP_REMOVED lines=11> */
.L_x_88:
        /* <DEDUP_REMOVED lines=11> */
.L_x_89:
        /* <DEDUP_REMOVED lines=11> */
.L_x_90:
        /* <DEDUP_REMOVED lines=11> */
.L_x_91:
        /* <DEDUP_REMOVED lines=11> */
.L_x_92:
        /* <DEDUP_REMOVED lines=11> */
.L_x_93:
        /* <DEDUP_REMOVED lines=11> */
.L_x_94:
[----:B------:R0:W1:Y:S01]  /*6990*/  LDC.64 R8, c[0x4][R17] ;  /* 0x0100000011087b82 */ /* 0x0000620000000a00 */
[----:B------:R-:W2:Y:S01]  /*69a0*/  LDCU.64 UR4, c[0x4][0x58] ;  /* 0x01000b00ff0477ac */ /* 0x000ea20008000a00 */
[----:B------:R-:W-:Y:S01]  /*69b0*/  CS2R R6, SRZ ;  /* 0x0000000000067805 */ /* 0x000fe2000001ff00 */
[----:B--2---:R-:W-:Y:S02]  /*69c0*/  IMAD.U32 R4, RZ, RZ, UR4 ;  /* 0x00000004ff047e24 */ /* 0x004fe4000f8e00ff */
[----:B0-----:R-:W-:-:S07]  /*69d0*/  IMAD.U32 R5, RZ, RZ, UR5 ;  /* 0x00000005ff057e24 */ /* 0x001fce000f8e00ff */
[----:B------:R-:W-:-:S07]  /*69e0*/  LEPC R20, `(.L_x_95) ;  /* 0x000000001014794e */ /* 0x000fce0000000000 */
[----:B-1----:R-:W-:Y:S05]  /*69f0*/  CALL.ABS.NOINC R8 ;  /* 0x0000000008007343 */ /* 0x002fea0003c00000 */
.L_x_95:
[----:B------:R-:W-:-:S13]  /*6a00*/  ISETP.NE.AND P6, PT, R19, 0xc78, PT ;  /* 0x00000c781300780c */ /* 0x000fda0003fc5270 */
[----:B------:R-:W-:Y:S05]  /*6a10*/  @P6 BRA `(.L_x_96) ;  /* 0xffffffe800f06947 */ /* 0x000fea000383ffff */
.L_x_65:
[----:B------:R-:W1:Y:S01]  /*6a20*/  S2R R3, SR_TID.X ;  /* 0x0000000000037919 */ /* 0x000e620000002100 */
[----:B------:R-:W1:Y:S08]  /*6a30*/  S2UR UR4, SR_CTAID.X ;  /* 0x00000000000479c3 */ /* 0x000e700000002500 */
[----:B0-----:R-:W1:Y:S02]  /*6a40*/  LDC R0, c[0x0][0x360] ;  /* 0x0000d800ff007b82 */ /* 0x001e640000000800 */
[----:B-1----:R-:W-:Y:S01]  /*6a50*/  IMAD R0, R0, UR4, R3 ;  /* 0x0000000400007c24 */ /* 0x002fe2000f8e0203 */
[----:B------:R-:W-:Y:S05]  /*6a60*/  WARPSYNC.ALL ;  /* 0x0000000000007948 */ /* 0x000fea0003800000 */
[----:B------:R-:W-:Y:S08]  /*6a70*/  BAR.SYNC.DEFER_BLOCKING 0x0 ;  /* 0x0000000000007b1d */ /* 0x000ff00000010000 */
[----:B------:R-:W-:Y:S01]  /*6a80*/  BAR.SYNC.DEFER_BLOCKING 0x0 ;  /* 0x0000000000007b1d */ /* 0x000fe20000010000 */
[----:B------:R-:W-:-:S13]  /*6a90*/  ISETP.NE.AND P0, PT, R0, RZ, PT ;  /* 0x000000ff0000720c */ /* 0x000fda0003f05270 */
[----:B------:R-:W-:Y:S05]  /*6aa0*/  @P0 EXIT ;  /* 0x000000000000094d */ /* 0x000fea0003800000 */
[----:B------:R-:W-:Y:S01]  /*6ab0*/  MOV R2, 0x0 ;  /* 0x0000000000027802 */ /* 0x000fe20000000f00 */
[----:B------:R-:W0:Y:S01]  /*6ac0*/  LDCU.64 UR4, c[0x4][0x68] ;  /* 0x01000d00ff0477ac */ /* 0x000e220008000a00 */
[----:B------:R-:W-:Y:S02]  /*6ad0*/  CS2R R6, SRZ ;  /* 0x0000000000067805 */ /* 0x000fe4000001ff00 */
[----:B------:R1:W2:Y:S01]  /*6ae0*/  LDC.64 R8, c[0x4][R2] ;  /* 0x0100000002087b82 */ /* 0x0002a20000000a00 */
[----:B0-----:R-:W-:Y:S02]  /*6af0*/  IMAD.U32 R4, RZ, RZ, UR4 ;  /* 0x00000004ff047e24 */ /* 0x001fe4000f8e00ff */
[----:B-1----:R-:W-:-:S07]  /*6b00*/  IMAD.U32 R5, RZ, RZ, UR5 ;  /* 0x00000005ff057e24 */ /* 0x002fce000f8e00ff */
[----:B------:R-:W-:-:S07]  /*6b10*/  LEPC R20, `(.L_x_97) ;  /* 0x000000001014794e */ /* 0x000fce0000000000 */
[----:B--2---:R-:W-:Y:S05]  /*6b20*/  CALL.ABS.NOINC R8 ;  /* 0x0000000008007343 */ /* 0x004fea0003c00000 */
.L_x_97:
[----:B------:R0:W1:Y:S01]  /*6b30*/  LDC.64 R8, c[0x4][R2] ;  /* 0x0100000002087b82 */ /* 0x0000620000000a00 */
[----:B------:R-:W2:Y:S01]  /*6b40*/  LDCU.64 UR4, c[0x4][0x58] ;  /* 0x01000b00ff0477ac */ /* 0x000ea20008000a00 */
[----:B------:R-:W-:Y:S01]  /*6b50*/  CS2R R6, SRZ ;  /* 0x0000000000067805 */ /* 0x000fe2000001ff00 */
[----:B--2---:R-:W-:Y:S02]  /*6b60*/  IMAD.U32 R4, RZ, RZ, UR4 ;  /* 0x00000004ff047e24 */ /* 0x004fe4000f8e00ff */
[----:B0-----:R-:W-:-:S07]  /*6b70*/  IMAD.U32 R5, RZ, RZ, UR5 ;  /* 0x00000005ff057e24 */ /* 0x001fce000f8e00ff */
[----:B------:R-:W-:-:S07]  /*6b80*/  LEPC R20, `(.L_x_98) ;  /* 0x000000001014794e */ /* 0x000fce0000000000 */
[----:B-1----:R-:W-:Y:S05]  /*6b90*/  CALL.ABS.NOINC R8 ;  /* 0x0000000008007343 */ /* 0x002fea0003c00000 */
.L_x_98:
[----:B------:R0:W1:Y:S01]  /*6ba0*/  LDC.64 R8, c[0x4][R2] ;  /* 0x0100000002087b82 */ /* 0x0000620000000a00 */
[----:B------:R-:W2:Y:S01]  /*6bb0*/  LDCU.64 UR4, c[0x4][0x58] ;  /* 0x01000b00ff0477ac */ /* 0x000ea20008000a00 */
[----:B------:R-:W-:Y:S01]  /*6bc0*/  CS2R R6, SRZ ;  /* 0x0000000000067805 */ /* 0x000fe2000001ff00 */
[----:B--2---:R-:W-:Y:S02]  /*6bd0*/  IMAD.U32 R4, RZ, RZ, UR4 ;  /* 0x00000004ff047e24 */ /* 0x004fe4000f8e00ff */
[----:B0-----:R-:W-:-:S07]  /*6be0*/  IMAD.U32 R5, RZ, RZ, UR5 ;  /* 0x00000005ff057e24 */ /* 0x001fce000f8e00ff */
[----:B------:R-:W-:-:S07]  /*6bf0*/  LEPC R20, `(.L_x_99) ;  /* 0x000000001014794e */ /* 0x000fce0000000000 */
[----:B-1----:R-:W-:Y:S05]  /*6c00*/  CALL.ABS.NOINC R8 ;  /* 0x0000000008007343 */ /* 0x002fea0003c00000 */
.L_x_99:
[----:B------:R0:W1:Y:S01]  /*6c10*/  LDC.64 R8, c[0x4][R2] ;  /* 0x0100000002087b82 */ /* 0x0000620000000a00 */
[----:B------:R-:W2:Y:S01]  /*6c20*/  LDCU.64 UR4, c[0x4][0x58] ;  /* 0x01000b00ff0477ac */ /* 0x000ea20008000a00 */
[----:B------:R-:W-:Y:S01]  /*6c30*/  CS2R R6, SRZ ;  /* 0x0000000000067805 */ /* 0x000fe2000001ff00 */
[----:B--2---:R-:W-:Y:S02]  /*6c40*/  IMAD.U32 R4, RZ, RZ, UR4 ;  /* 0x00000004ff047e24 */ /* 0x004fe4000f8e00ff */
[----:B0-----:R-:W-:-:S07]  /*6c50*/  IMAD.U32 R5, RZ, RZ, UR5 ;  /* 0x00000005ff057e24 */ /* 0x001fce000f8e00ff */
[----:B------:R-:W-:-:S07]  /*6c60*/  LEPC R20, `(.L_x_100) ;  /* 0x000000001014794e */ /* 0x000fce0000000000 */
[----:B-1----:R-:W-:Y:S05]  /*6c70*/  CALL.ABS.NOINC R8 ;  /* 0x0000000008007343 */ /* 0x002fea0003c00000 */
.L_x_100:
[----:B------:R0:W1:Y:S01]  /*6c80*/  LDC.64 R8, c[0x4][R2] ;  /* 0x0100000002087b82 */ /* 0x0000620000000a00 */
[----:B------:R-:W2:Y:S01]  /*6c90*/  LDCU.64 UR4, c[0x4][0x58] ;  /* 0x01000b00ff0477ac */ /* 0x000ea20008000a00 */
[----:B------:R-:W-:Y:S01]  /*6ca0*/  CS2R R6, SRZ ;  /* 0x0000000000067805 */ /* 0x000fe2000001ff00 */
[----:B--2---:R-:W-:Y:S02]  /*6cb0*/  IMAD.U32 R4, RZ, RZ, UR4 ;  /* 0x00000004ff047e24 */ /* 0x004fe4000f8e00ff */
[----:B0-----:R-:W-:-:S07]  /*6cc0*/  IMAD.U32 R5, RZ, RZ, UR5 ;  /* 0x00000005ff057e24 */ /* 0x001fce000f8e00ff */
[----:B------:R-:W-:-:S07]  /*6cd0*/  LEPC R20, `(.L_x_101) ;  /* 0x000000001014794e */ /* 0x000fce0000000000 */
[----:B-1----:R-:W-:Y:S05]  /*6ce0*/  CALL.ABS.NOINC R8 ;  /* 0x0000000008007343 */ /* 0x002fea0003c00000 */
.L_x_101:
[----:B------:R0:W1:Y:S01]  /*6cf0*/  LDC.64 R8, c[0x4][R2] ;  /* 0x0100000002087b82 */ /* 0x0000620000000a00 */
[----:B------:R-:W2:Y:S01]  /*6d00*/  LDCU.64 UR4, c[0x4][0x58] ;  /* 0x01000b00ff0477ac */ /* 0x000ea20008000a00 */
[----:B------:R-:W-:Y:S01]  /*6d10*/  CS2R R6, SRZ ;  /* 0x0000000000067805 */ /* 0x000fe2000001ff00 */
[----:B--2---:R-:W-:Y:S02]  /*6d20*/  IMAD.U32 R4, RZ, RZ, UR4 ;  /* 0x00000004ff047e24 */ /* 0x004fe4000f8e00ff */
[----:B0-----:R-:W-:-:S07]  /*6d30*/  IMAD.U32 R5, RZ, RZ, UR5 ;  /* 0x00000005ff057e24 */ /* 0x001fce000f8e00ff */
[----:B------:R-:W-:-:S07]  /*6d40*/  LEPC R20, `(.L_x_102) ;  /* 0x000000001014794e */ /* 0x000fce0000000000 */
[----:B-1----:R-:W-:Y:S05]  /*6d50*/  CALL.ABS.NOINC R8 ;  /* 0x0000000008007343 */ /* 0x002fea0003c00000 */
.L_x_102:
[----:B------:R0:W1:Y:S01]  /*6d60*/  LDC.64 R8, c[0x4][R2] ;  /* 0x0100000002087b82 */ /* 0x0000620000000a00 */
[----:B------:R-:W2:Y:S01]  /*6d70*/  LDCU.64 UR4, c[0x4][0x58] ;  /* 0x01000b00ff0477ac */ /* 0x000ea20008000a00 */
[----:B------:R-:W-:Y:S01]  /*6d80*/  CS2R R6, SRZ ;  /* 0x0000000000067805 */ /* 0x000fe2000001ff00 */
[----:B--2---:R-:W-:Y:S02]  /*6d90*/  IMAD.U32 R4, RZ, RZ, UR4 ;  /* 0x00000004ff047e24 */ /* 0x004fe4000f8e00ff */
[----:B0-----:R-:W-:-:S07]  /*6da0*/  IMAD.U32 R5, RZ, RZ, UR5 ;  /* 0x00000005ff057e24 */ /* 0x001fce000f8e00ff */
[----:B------:R-:W-:-:S07]  /*6db0*/  LEPC R20, `(.L_x_103) ;  /* 0x000000001014794e */ /* 0x000fce0000000000 */
[----:B-1----:R-:W-:Y:S05]  /*6dc0*/  CALL.ABS.NOINC R8 ;  /* 0x0000000008007343 */ /* 0x002fea0003c00000 */
.L_x_103:
[----:B------:R0:W1:Y:S01]  /*6dd0*/  LDC.64 R8, c[0x4][R2] ;  /* 0x0100000002087b82 */ /* 0x0000620000000a00 */
[----:B------:R-:W2:Y:S01]  /*6de0*/  LDCU.64 UR4, c[0x4][0x58] ;  /* 0x01000b00ff0477ac */ /* 0x000ea20008000a00 */
[----:B------:R-:W-:Y:S01]  /*6df0*/  CS2R R6, SRZ ;  /* 0x0000000000067805 */ /* 0x000fe2000001ff00 */
[----:B--2---:R-:W-:Y:S02]  /*6e00*/  IMAD.U32 R4, RZ, RZ, UR4 ;  /* 0x00000004ff047e24 */ /* 0x004fe4000f8e00ff */
[----:B0-----:R-:W-:-:S07]  /*6e10*/  IMAD.U32 R5, RZ, RZ, UR5 ;  /* 0x00000005ff057e24 */ /* 0x001fce000f8e00ff */
[----:B------:R-:W-:-:S07]  /*6e20*/  LEPC R20, `(.L_x_104) ;  /* 0x000000001014794e */ /* 0x000fce0000000000 */
[----:B-1----:R-:W-:Y:S05]  /*6e30*/  CALL.ABS.NOINC R8 ;  /* 0x0000000008007343 */ /* 0x002fea0003c00000 */
.L_x_104:
[----:B------:R0:W1:Y:S01]  /*6e40*/  LDC.64 R8, c[0x4][R2] ;  /* 0x0100000002087b82 */ /* 0x0000620000000a00 */
[----:B------:R-:W2:Y:S01]  /*6e50*/  LDCU.64 UR4, c[0x4][0x58] ;  /* 0x01000b00ff0477ac */ /* 0x000ea20008000a00 */
[----:B------:R-:W-:Y:S01]  /*6e60*/  CS2R R6, SRZ ;  /* 0x0000000000067805 */ /* 0x000fe2000001ff00 */
[----:B--2---:R-:W-:Y:S02]  /*6e70*/  IMAD.U32 R4, RZ, RZ, UR4 ;  /* 0x00000004ff047e24 */ /* 0x004fe4000f8e00ff */
[----:B0-----:R-:W-:-:S07]  /*6e80*/  IMAD.U32 R5, RZ, RZ, UR5 ;  /* 0x00000005ff057e24 */ /* 0x001fce000f8e00ff */
[----:B------:R-:W-:-:S07]  /*6e90*/  LEPC R20, `(.L_x_105) ;  /* 0x000000001014794e */ /* 0x000fce0000000000 */
[----:B-1----:R-:W-:Y:S05]  /*6ea0*/  CALL.ABS.NOINC R8 ;  /* 0x0000000008007343 */ /* 0x002fea0003c00000 */
.L_x_105:
[----:B------:R0:W1:Y:S01]  /*6eb0*/  LDC.64 R8, c[0x4][R2] ;  /* 0x0100000002087b82 */ /* 0x0000620000000a00 */
[----:B------:R-:W2:Y:S01]  /*6ec0*/  LDCU.64 UR4, c[0x4][0x58] ;  /* 0x01000b00ff0477ac */ /* 0x000ea20008000a00 */
[----:B------:R-:W-:Y:S01]  /*6ed0*/  CS2R R6, SRZ ;  /* 0x0000000000067805 */ /* 0x000fe2000001ff00 */
[----:B--2---:R-:W-:Y:S02]  /*6ee0*/  IMAD.U32 R4, RZ, RZ, UR4 ;  /* 0x00000004ff047e24 */ /* 0x004fe4000f8e00ff */
[----:B0-----:R-:W-:-:S07]  /*6ef0*/  IMAD.U32 R5, RZ, RZ, UR5 ;  /* 0x00000005ff057e24 */ /* 0x001fce000f8e00ff */
[----:B------:R-:W-:-:S07]  /*6f00*/  LEPC R20, `(.L_x_106) ;  /* 0x000000001014794e */ /* 0x000fce0000000000 */
[----:B-1----:R-:W-:Y:S05]  /*6f10*/  CALL.ABS.NOINC R8 ;  /* 0x0000000008007343 */ /* 0x002fea0003c00000 */
.L_x_106:
[----:B------:R0:W1:Y:S01]  /*6f20*/  LDC.64 R8, c[0x4][R2] ;  /* 0x0100000002087b82 */ /* 0x0000620000000a00 */
[----:B------:R-:W2:Y:S01]  /*6f30*/  LDCU.64 UR4, c[0x4][0x58] ;  /* 0x01000b00ff0477ac */ /* 0x000ea20008000a00 */
[----:B------:R-:W-:Y:S01]  /*6f40*/  CS2R R6, SRZ ;  /* 0x0000000000067805 */ /* 0x000fe2000001ff00 */
[----:B--2---:R-:W-:Y:S02]  /*6f50*/  IMAD.U32 R4, RZ, RZ, UR4 ;  /* 0x00000004ff047e24 */ /* 0x004fe4000f8e00ff */
[----:B0-----:R-:W-:-:S07]  /*6f60*/  IMAD.U32 R5, RZ, RZ, UR5 ;  /* 0x00000005ff057e24 */ /* 0x001fce000f8e00ff */
[----:B------:R-:W-:-:S07]  /*6f70*/  LEPC R20, `(.L_x_107) ;  /* 0x000000001014794e */ /* 0x000fce0000000000 */
[----:B-1----:R-:W-:Y:S05]  /*6f80*/  CALL.ABS.NOINC R8 ;  /* 0x0000000008007343 */ /* 0x002fea0003c00000 */
.L_x_107:
[----:B------:R0:W1:Y:S01]  /*6f90*/  LDC.64 R8, c[0x4][R2] ;  /* 0x0100000002087b82 */ /* 0x0000620000000a00 */
[----:B------:R-:W2:Y:S01]  /*6fa0*/  LDCU.64 UR4, c[0x4][0x58] ;  /* 0x01000b00ff0477ac */ /* 0x000ea20008000a00 */
[----:B------:R-:W-:Y:S01]  /*6fb0*/  CS2R R6, SRZ ;  /* 0x0000000000067805 */ /* 0x000fe2000001ff00 */
[----:B--2---:R-:W-:Y:S02]  /*6fc0*/  IMAD.U32 R4, RZ, RZ, UR4 ;  /* 0x00000004ff047e24 */ /* 0x004fe4000f8e00ff */
[----:B0-----:R-:W-:-:S07]  /*6fd0*/  IMAD.U32 R5, RZ, RZ, UR5 ;  /* 0x00000005ff057e24 */ /* 0x001fce000f8e00ff */
[----:B------:R-:W-:-:S07]  /*6fe0*/  LEPC R20, `(.L_x_108) ;  /* 0x000000001014794e */ /* 0x000fce0000000000 */
[----:B-1----:R-:W-:Y:S05]  /*6ff0*/  CALL.ABS.NOINC R8 ;  /* 0x0000000008007343 */ /* 0x002fea0003c00000 */
.L_x_108:
[----:B------:R0:W1:Y:S01]  /*7000*/  LDC.64 R8, c[0x4][R2] ;  /* 0x0100000002087b82 */ /* 0x0000620000000a00 */
[----:B------:R-:W2:Y:S01]  /*7010*/  LDCU.64 UR4, c[0x4][0x58] ;  /* 0x01000b00ff0477ac */ /* 0x000ea20008000a00 */
[----:B------:R-:W-:Y:S01]  /*7020*/  CS2R R6, SRZ ;  /* 0x0000000000067805 */ /* 0x000fe2000001ff00 */
[----:B--2---:R-:W-:Y:S02]  /*7030*/  IMAD.U32 R4, RZ, RZ, UR4 ;  /* 0x00000004ff047e24 */ /* 0x004fe4000f8e00ff */
[----:B0-----:R-:W-:-:S07]  /*7040*/  IMAD.U32 R5, RZ, RZ, UR5 ;  /* 0x00000005ff057e24 */ /* 0x001fce000f8e00ff */
[----:B------:R-:W-:-:S07]  /*7050*/  LEPC R20, `(.L_x_109) ;  /* 0x000000001014794e */ /* 0x000fce0000000000 */
[----:B-1----:R-:W-:Y:S05]  /*7060*/  CALL.ABS.NOINC R8 ;  /* 0x0000000008007343 */ /* 0x002fea0003c00000 */
.L_x_109:
[----:B------:R0:W1:Y:S01]  /*7070*/  LDC.64 R8, c[0x4][R2] ;  /* 0x0100000002087b82 */ /* 0x0000620000000a00 */
[----:B------:R-:W2:Y:S01]  /*7080*/  LDCU.64 UR4, c[0x4][0x58] ;  /* 0x01000b00ff0477ac */ /* 0x000ea20008000a00 */
[----:B------:R-:W-:Y:S01]  /*7090*/  CS2R R6, SRZ ;  /* 0x0000000000067805 */ /* 0x000fe2000001ff00 */
[----:B--2---:R-:W-:Y:S02]  /*70a0*/  IMAD.U32 R4, RZ, RZ, UR4 ;  /* 0x00000004ff047e24 */ /* 0x004fe4000f8e00ff */
[----:B0-----:R-:W-:-:S07]  /*70b0*/  IMAD.U32 R5, RZ, RZ, UR5 ;  /* 0x00000005ff057e24 */ /* 0x001fce000f8e00ff */
[----:B------:R-:W-:-:S07]  /*70c0*/  LEPC R20, `(.L_x_110) ;  /* 0x000000001014794e */ /* 0x000fce0000000000 */
[----:B-1----:R-:W-:Y:S05]  /*70d0*/  CALL.ABS.NOINC R8 ;  /* 0x0000000008007343 */ /* 0x002fea0003c00000 */
.L_x_110:
[----:B------:R0:W1:Y:S01]  /*70e0*/  LDC.64 R8, c[0x4][R2] ;  /* 0x0100000002087b82 */ /* 0x0000620000000a00 */
[----:B------:R-:W2:Y:S01]  /*70f0*/  LDCU.64 UR4, c[0x4][0x58] ;  /* 0x01000b00ff0477ac */ /* 0x000ea20008000a00 */
[----:B------:R-:W-:Y:S01]  /*7100*/  CS2R R6, SRZ ;  /* 0x0000000000067805 */ /* 0x000fe2000001ff00 */
[----:B--2---:R-:W-:Y:S02]  /*7110*/  IMAD.U32 R4, RZ, RZ, UR4 ;  /* 0x00000004ff047e24 */ /* 0x004fe4000f8e00ff */
[----:B0-----:R-:W-:-:S07]  /*7120*/  IMAD.U32 R5, RZ, RZ, UR5 ;  /* 0x00000005ff057e24 */ /* 0x001fce000f8e00ff */
[----:B------:R-:W-:-:S07]  /*7130*/  LEPC R20, `(.L_x_111) ;  /* 0x000000001014794e */ /* 0x000fce0000000000 */
[----:B-1----:R-:W-:Y:S05]  /*7140*/  CALL.ABS.NOINC R8 ;  /* 0x0000000008007343 */ /* 0x002fea0003c00000 */
.L_x_111:
[----:B------:R0:W1:Y:S01]  /*7150*/  LDC.64 R8, c[0x4][R2] ;  /* 0x0100000002087b82 */ /* 0x0000620000000a00 */
[----:B------:R-:W2:Y:S01]  /*7160*/  LDCU.64 UR4, c[0x4][0x58] ;  /* 0x01000b00ff0477ac */ /* 0x000ea20008000a00 */
[----:B------:R-:W-:Y:S01]  /*7170*/  CS2R R6, SRZ ;  /* 0x0000000000067805 */ /* 0x000fe2000001ff00 */
[----:B--2---:R-:W-:Y:S02]  /*7180*/  IMAD.U32 R4, RZ, RZ, UR4 ;  /* 0x00000004ff047e24 */ /* 0x004fe4000f8e00ff */
[----:B0-----:R-:W-:-:S07]  /*7190*/  IMAD.U32 R5, RZ, RZ, UR5 ;  /* 0x00000005ff057e24 */ /* 0x001fce000f8e00ff */
[----:B------:R-:W-:-:S07]  /*71a0*/  LEPC R20, `(.L_x_112) ;  /* 0x000000001014794e */ /* 0x000fce0000000000 */
[----:B-1----:R-:W-:Y:S05]  /*71b0*/  CALL.ABS.NOINC R8 ;  /* 0x0000000008007343 */ /* 0x002fea0003c00000 */
.L_x_112:
[----:B------:R0:W1:Y:S01]  /*71c0*/  LDC.64 R8, c[0x4][R2] ;  /* 0x0100000002087b82 */ /* 0x0000620000000a00 */
[----:B------:R-:W2:Y:S01]  /*71d0*/  LDCU.64 UR4, c[0x4][0x58] ;  /* 0x01000b00ff0477ac */ /* 0x000ea20008000a00 */
[----:B------:R-:W-:Y:S01]  /*71e0*/  CS2R R6, SRZ ;  /* 0x0000000000067805 */ /* 0x000fe2000001ff00 */
[----:B--2---:R-:W-:Y:S02]  /*71f0*/  IMAD.U32 R4, RZ, RZ, UR4 ;  /* 0x00000004ff047e24 */ /* 0x004fe4000f8e00ff */
[----:B0-----:R-:W-:-:S07]  /*7200*/  IMAD.U32 R5, RZ, RZ, UR5 ;  /* 0x00000005ff057e24 */ /* 0x001fce000f8e00ff */
[----:B------:R-:W-:-:S07]  /*7210*/  LEPC R20, `(.L_x_113) ;  /* 0x000000001014794e */ /* 0x000fce0000000000 */
[----:B-1----:R-:W-:Y:S05]  /*7220*/  CALL.ABS.NOINC R8 ;  /* 0x0000000008007343 */ /* 0x002fea0003c00000 */
.L_x_113:
[----:B------:R0:W1:Y:S01]  /*7230*/  LDC.64 R8, c[0x4][R2] ;  /* 0x0100000002087b82 */ /* 0x0000620000000a00 */
[----:B------:R-:W2:Y:S01]  /*7240*/  LDCU.64 UR4, c[0x4][0x58] ;  /* 0x01000b00ff0477ac */ /* 0x000ea20008000a00 */
[----:B------:R-:W-:Y:S01]  /*7250*/  CS2R R6, SRZ ;  /* 0x0000000000067805 */ /* 0x000fe2000001ff00 */
[----:B--2---:R-:W-:Y:S02]  /*7260*/  IMAD.U32 R4, RZ, RZ, UR4 ;  /* 0x00000004ff047e24 */ /* 0x004fe4000f8e00ff */
[----:B0-----:R-:W-:-:S07]  /*7270*/  IMAD.U32 R5, RZ, RZ, UR5 ;  /* 0x00000005ff057e24 */ /* 0x001fce000f8e00ff */
[----:B------:R-:W-:-:S07]  /*7280*/  LEPC R20, `(.L_x_114) ;  /* 0x000000001014794e */ /* 0x000fce0000000000 */
[----:B-1----:R-:W-:Y:S05]  /*7290*/  CALL.ABS.NOINC R8 ;  /* 0x0000000008007343 */ /* 0x002fea0003c00000 */
.L_x_114:
[----:B------:R0:W1:Y:S01]  /*72a0*/  LDC.64 R8, c[0x4][R2] ;  /* 0x0100000002087b82 */ /* 0x0000620000000a00 */
[----:B------:R-:W2:Y:S01]  /*72b0*/  LDCU.64 UR4, c[0x4][0x58] ;  /* 0x01000b00ff0477ac */ /* 0x000ea20008000a00 */
[----:B------:R-:W-:Y:S01]  /*72c0*/  CS2R R6, SRZ ;  /* 0x0000000000067805 */ /* 0x000fe2000001ff00 */
[----:B--2---:R-:W-:Y:S02]  /*72d0*/  IMAD.U32 R4, RZ, RZ, UR4 ;  /* 0x00000004ff047e24 */ /* 0x004fe4000f8e00ff */
[----:B0-----:R-:W-:-:S07]  /*72e0*/  IMAD.U32 R5, RZ, RZ, UR5 ;  /* 0x00000005ff057e24 */ /* 0x001fce000f8e00ff */
[----:B------:R-:W-:-:S07]  /*72f0*/  LEPC R20, `(.L_x_115) ;  /* 0x000000001014794e */ /* 0x000fce0000000000 */
[----:B-1----:R-:W-:Y:S05]  /*7300*/  CALL.ABS.NOINC R8 ;  /* 0x0000000008007343 */ /* 0x002fea0003c00000 */
.L_x_115:
[----:B------:R0:W1:Y:S01]  /*7310*/  LDC.64 R8, c[0x4][R2] ;  /* 0x0100000002087b82 */ /* 0x0000620000000a00 */
[----:B------:R-:W2:Y:S01]  /*7320*/  LDCU.64 UR4, c[0x4][0x58] ;  /* 0x01000b00ff0477ac */ /* 0x000ea20008000a00 */
[----:B------:R-:W-:Y:S01]  /*7330*/  CS2R R6, SRZ ;  /* 0x0000000000067805 */ /* 0x000fe2000001ff00 */
[----:B--2---:R-:W-:Y:S02]  /*7340*/  IMAD.U32 R4, RZ, RZ, UR4 ;  /* 0x00000004ff047e24 */ /* 0x004fe4000f8e00ff */
[----:B0-----:R-:W-:-:S07]  /*7350*/  IMAD.U32 R5, RZ, RZ, UR5 ;  /* 0x00000005ff057e24 */ /* 0x001fce000f8e00ff */
[----:B------:R-:W-:-:S07]  /*7360*/  LEPC R20, `(.L_x_116) ;  /* 0x000000001014794e */ /* 0x000fce0000000000 */
[----:B-1----:R-:W-:Y:S05]  /*7370*/  CALL.ABS.NOINC R8 ;  /* 0x0000000008007343 */ /* 0x002fea0003c00000 */
.L_x_116:
[----:B------:R0:W1:Y:S01]  /*7380*/  LDC.64 R8, c[0x4][R2] ;  /* 0x0100000002087b82 */ /* 0x0000620000000a00 */
[----:B------:R-:W2:Y:S01]  /*7390*/  LDCU.64 UR4, c[0x4][0x58] ;  /* 0x01000b00ff0477ac */ /* 0x000ea20008000a00 */
[----:B------:R-:W-:Y:S01]  /*73a0*/  CS2R R6, SRZ ;  /* 0x0000000000067805 */ /* 0x000fe2000001ff00 */
[----:B--2---:R-:W-:Y:S02]  /*73b0*/  IMAD.U32 R4, RZ, RZ, UR4 ;  /* 0x00000004ff047e24 */ /* 0x004fe4000f8e00ff */
[----:B0-----:R-:W-:-:S07]  /*73c0*/  IMAD.U32 R5, RZ, RZ, UR5 ;  /* 0x00000005ff057e24 */ /* 0x001fce000f8e00ff */
[----:B------:R-:W-:-:S07]  /*73d0*/  LEPC R20, `(.L_x_117) ;  /* 0x000000001014794e */ /* 0x000fce0000000000 */
[----:B-1----:R-:W-:Y:S05]  /*73e0*/  CALL.ABS.NOINC R8 ;  /* 0x0000000008007343 */ /* 0x002fea0003c00000 */
.L_x_117:
[----:B------:R0:W1:Y:S01]  /*73f0*/  LDC.64 R8, c[0x4][R2] ;  /* 0x0100000002087b82 */ /* 0x0000620000000a00 */
[----:B------:R-:W2:Y:S01]  /*7400*/  LDCU.64 UR4, c[0x4][0x58] ;  /* 0x01000b00ff0477ac */ /* 0x000ea20008000a00 */
[----:B------:R-:W-:Y:S01]  /*7410*/  CS2R R6, SRZ ;  /* 0x0000000000067805 */ /* 0x000fe2000001ff00 */
[----:B--2---:R-:W-:Y:S02]  /*7420*/  IMAD.U32 R4, RZ, RZ, UR4 ;  /* 0x00000004ff047e24 */ /* 0x004fe4000f8e00ff */
[----:B0-----:R-:W-:-:S07]  /*7430*/  IMAD.U32 R5, RZ, RZ, UR5 ;  /* 0x00000005ff057e24 */ /* 0x001fce000f8e00ff */
[----:B------:R-:W-:-:S07]  /*7440*/  LEPC R20, `(.L_x_118) ;  /* 0x000000001014794e */ /* 0x000fce0000000000 */
[----:B-1----:R-:W-:Y:S05]  /*7450*/  CALL.ABS.NOINC R8 ;  /* 0x0000000008007343 */ /* 0x002fea0003c00000 */
.L_x_118:
[----:B------:R0:W1:Y:S01]  /*7460*/  LDC.64 R8, c[0x4][R2] ;  /* 0x0100000002087b82 */ /* 0x0000620000000a00 */
[----:B------:R-:W2:Y:S01]  /*7470*/  LDCU.64 UR4, c[0x4][0x58] ;  /* 0x01000b00ff0477ac */ /* 0x000ea20008000a00 */
[----:B------:R-:W-:Y:S01]  /*7480*/  CS2R R6, SRZ ;  /* 0x0000000000067805 */ /* 0x000fe2000001ff00 */
[----:B--2---:R-:W-:Y:S02]  /*7490*/  IMAD.U32 R4, RZ, RZ, UR4 ;  /* 0x00000004ff047e24 */ /* 0x004fe4000f8e00ff */
[----:B0-----:R-:W-:-:S07]  /*74a0*/  IMAD.U32 R5, RZ, RZ, UR5 ;  /* 0x00000005ff057e24 */ /* 0x001fce000f8e00ff */
[----:B------:R-:W-:-:S07]  /*74b0*/  LEPC R20, `(.L_x_119) ;  /* 0x000000001014794e */ /* 0x000fce0000000000 */
[----:B-1----:R-:W-:Y:S05]  /*74c0*/  CALL.ABS.NOINC R8 ;  /* 0x0000000008007343 */ /* 0x002fea0003c00000 */
.L_x_119:
[----:B------:R0:W1:Y:S01]  /*74d0*/  LDC.64 R8, c[0x4][R2] ;  /* 0x0100000002087b82 */ /* 0x0000620000000a00 */
[----:B------:R-:W2:Y:S01]  /*74e0*/  LDCU.64 UR4, c[0x4][0x58] ;  /* 0x01000b00ff0477ac */ /* 0x000ea20008000a00 */
[----:B------:R-:W-:Y:S01]  /*74f0*/  CS2R R6, SRZ ;  /* 0x0000000000067805 */ /* 0x000fe2000001ff00 */
[----:B--2---:R-:W-:Y:S02]  /*7500*/  IMAD.U32 R4, RZ, RZ, UR4 ;  /* 0x00000004ff047e24 */ /* 0x004fe4000f8e00ff */
[----:B0-----:R-:W-:-:S07]  /*7510*/  IMAD.U32 R5, RZ, RZ, UR5 ;  /* 0x00000005ff057e24 */ /* 0x001fce000f8e00ff */
[----:B------:R-:W-:-:S07]  /*7520*/  LEPC R20, `(.L_x_120) ;  /* 0x000000001014794e */ /* 0x000fce0000000000 */
[----:B-1----:R-:W-:Y:S05]  /*7530*/  CALL.ABS.NOINC R8 ;  /* 0x0000000008007343 */ /* 0x002fea0003c00000 */
.L_x_120:
[----:B------:R0:W1:Y:S01]  /*7540*/  LDC.64 R8, c[0x4][R2] ;  /* 0x0100000002087b82 */ /* 0x0000620000000a00 */
[----:B------:R-:W2:Y:S01]  /*7550*/  LDCU.64 UR4, c[0x4][0x58] ;  /* 0x01000b00ff0477ac */ /* 0x000ea20008000a00 */
[----:B------:R-:W-:Y:S01]  /*7560*/  CS2R R6, SRZ ;  /* 0x0000000000067805 */ /* 0x000fe2000001ff00 */
[----:B--2---:R-:W-:Y:S02]  /*7570*/  IMAD.U32 R4, RZ, RZ, UR4 ;  /* 0x00000004ff047e24 */ /* 0x004fe4000f8e00ff */
[----:B0-----:R-:W-:-:S07]  /*7580*/  IMAD.U32 R5, RZ, RZ, UR5 ;  /* 0x00000005ff057e24 */ /* 0x001fce000f8e00ff */
[----:B------:R-:W-:-:S07]  /*7590*/  LEPC R20, `(.L_x_121) ;  /* 0x000000001014794e */ /* 0x000fce0000000000 */
[----:B-1----:R-:W-:Y:S05]  /*75a0*/  CALL.ABS.NOINC R8 ;  /* 0x0000000008007343 */ /* 0x002fea0003c00000 */
.L_x_121:
[----:B------:R0:W1:Y:S01]  /*75b0*/  LDC.64 R8, c[0x4][R2] ;  /* 0x0100000002087b82 */ /* 0x0000620000000a00 */
[----:B------:R-:W2:Y:S01]  /*75c0*/  LDCU.64 UR4, c[0x4][0x58] ;  /* 0x01000b00ff0477ac */ /* 0x000ea20008000a00 */
[----:B------:R-:W-:Y:S01]  /*75d0*/  CS2R R6, SRZ ;  /* 0x0000000000067805 */ /* 0x000fe2000001ff00 */
[----:B--2---:R-:W-:Y:S02]  /*75e0*/  IMAD.U32 R4, RZ, RZ, UR4 ;  /* 0x00000004ff047e24 */ /* 0x004fe4000f8e00ff */
[----:B0-----:R-:W-:-:S07]  /*75f0*/  IMAD.U32 R5, RZ, RZ, UR5 ;  /* 0x00000005ff057e24 */ /* 0x001fce000f8e00ff */
[----:B------:R-:W-:-:S07]  /*7600*/  LEPC R20, `(.L_x_122) ;  /* 0x000000001014794e */ /* 0x000fce0000000000 */
[----:B-1----:R-:W-:Y:S05]  /*7610*/  CALL.ABS.NOINC R8 ;  /* 0x0000000008007343 */ /* 0x002fea0003c00000 */
.L_x_122:
[----:B------:R0:W1:Y:S01]  /*7620*/  LDC.64 R8, c[0x4][R2] ;  /* 0x0100000002087b82 */ /* 0x0000620000000a00 */
[----:B------:R-:W2:Y:S01]  /*7630*/  LDCU.64 UR4, c[0x4][0x58] ;  /* 0x01000b00ff0477ac */ /* 0x000ea20008000a00 */
[----:B------:R-:W-:Y:S01]  /*7640*/  CS2R R6, SRZ ;  /* 0x0000000000067805 */ /* 0x000fe2000001ff00 */
[----:B--2---:R-:W-:Y:S02]  /*7650*/  IMAD.U32 R4, RZ, RZ, UR4 ;  /* 0x00000004ff047e24 */ /* 0x004fe4000f8e00ff */
[----:B0-----:R-:W-:-:S07]  /*7660*/  IMAD.U32 R5, RZ, RZ, UR5 ;  /* 0x00000005ff057e24 */ /* 0x001fce000f8e00ff */
[----:B------:R-:W-:-:S07]  /*7670*/  LEPC R20, `(.L_x_123) ;  /* 0x000000001014794e */ /* 0x000fce0000000000 */
[----:B-1----:R-:W-:Y:S05]  /*7680*/  CALL.ABS.NOINC R8 ;  /* 0x0000000008007343 */ /* 0x002fea0003c00000 */
.L_x_123:
[----:B------:R0:W1:Y:S01]  /*7690*/  LDC.64 R8, c[0x4][R2] ;  /* 0x0100000002087b82 */ /* 0x0000620000000a00 */
[----:B------:R-:W2:Y:S01]  /*76a0*/  LDCU.64 UR4, c[0x4][0x58] ;  /* 0x01000b00ff0477ac */ /* 0x000ea20008000a00 */
[----:B------:R-:W-:Y:S01]  /*76b0*/  CS2R R6, SRZ ;  /* 0x0000000000067805 */ /* 0x000fe2000001ff00 */
[----:B--2---:R-:W-:Y:S02]  /*76c0*/  IMAD.U32 R4, RZ, RZ, UR4 ;  /* 0x00000004ff047e24 */ /* 0x004fe4000f8e00ff */
[----:B0-----:R-:W-:-:S07]  /*76d0*/  IMAD.U32 R5, RZ, RZ, UR5 ;  /* 0x00000005ff057e24 */ /* 0x001fce000f8e00ff */
[----:B------:R-:W-:-:S07]  /*76e0*/  LEPC R20, `(.L_x_124) ;  /* 0x000000001014794e */ /* 0x000fce0000000000 */
[----:B-1----:R-:W-:Y:S05]  /*76f0*/  CALL.ABS.NOINC R8 ;  /* 0x0000000008007343 */ /* 0x002fea0003c00000 */
.L_x_124:
[----:B------:R-:W0:Y:S01]  /*7700*/  LDC.64 R2, c[0x4][R2] ;  /* 0x0100000002027b82 */ /* 0x000e220000000a00 */
[----:B------:R-:W1:Y:S01]  /*7710*/  LDCU.64 UR4, c[0x4][0x58] ;  /* 0x01000b00ff0477ac */ /* 0x000e620008000a00 */
[----:B------:R-:W-:Y:S01]  /*7720*/  CS2R R6, SRZ ;  /* 0x0000000000067805 */ /* 0x000fe2000001ff00 */
[----:B-1----:R-:W-:Y:S02]  /*7730*/  IMAD.U32 R4, RZ, RZ, UR4 ;  /* 0x00000004ff047e24 */ /* 0x002fe4000f8e00ff */
[----:B------:R-:W-:-:S07]  /*7740*/  IMAD.U32 R5, RZ, RZ, UR5 ;  /* 0x00000005ff057e24 */ /* 0x000fce000f8e00ff */
[----:B------:R-:W-:-:S07]  /*7750*/  LEPC R20, `(.L_x_125) ;  /* 0x000000001014794e */ /* 0x000fce0000000000 */
[----:B0-----:R-:W-:Y:S05]  /*7760*/  CALL.ABS.NOINC R2 ;  /* 0x0000000002007343 */ /* 0x001fea0003c00000 */
.L_x_125:
[----:B------:R-:W-:Y:S05]  /*7770*/  EXIT ;  /* 0x000000000000794d */ /* 0x000fea0003800000 */
        .weak           $__internal_0_$__cuda_sm3x_div_rn_noftz_f32_slowpath
        .type           $__internal_0_$__cuda_sm3x_div_rn_noftz_f32_slowpath,@function
        .size           $__internal_0_$__cuda_sm3x_div_rn_noftz_f32_slowpath,(.L_x_138 - $__internal_0_$__cuda_sm3x_div_rn_noftz_f32_slowpath)
$__internal_0_$__cuda_sm3x_div_rn_noftz_f32_slowpath:
[----:B------:R-:W-:Y:S01]  /*7780*/  SHF.R.U32.HI R13, RZ, 0x17, R14 ;  /* 0x00000017ff0d7819 */ /* 0x000fe2000001160e */
[----:B------:R-:W-:Y:S01]  /*7790*/  BSSY.RECONVERGENT B1, `(.L_x_126) ;  /* 0x0000064000017945 */ /* 0x000fe20003800200 */
[----:B------:R-:W-:Y:S01]  /*77a0*/  SHF.R.U32.HI R20, RZ, 0x17, R11 ;  /* 0x00000017ff147819 */ /* 0x000fe2000001160b */
[----:B------:R-:W-:Y:S01]  /*77b0*/  IMAD.MOV.U32 R22, RZ, RZ, 0x41c80000 ;  /* 0x41c80000ff167424 */ /* 0x000fe200078e00ff */
[----:B------:R-:W-:Y:S02]  /*77c0*/  LOP3.LUT R13, R13, 0xff, RZ, 0xc0, !PT ;  /* 0x000000ff0d0d7812 */ /* 0x000fe400078ec0ff */
[----:B------:R-:W-:-:S03]  /*77d0*/  LOP3.LUT R20, R20, 0xff, RZ, 0xc0, !PT ;  /* 0x000000ff14147812 */ /* 0x000fc600078ec0ff */
[----:B------:R-:W-:Y:S02]  /*77e0*/  VIADD R19, R13, 0xffffffff ;  /* 0xffffffff0d137836 */ /* 0x000fe40000000000 */
[----:B------:R-:W-:-:S03]  /*77f0*/  VIADD R21, R20, 0xffffffff ;  /* 0xffffffff14157836 */ /* 0x000fc60000000000 */
[----:B------:R-:W-:-:S04]  /*7800*/  ISETP.GT.U32.AND P0, PT, R19, 0xfd, PT ;  /* 0x000000fd1300780c */ /* 0x000fc80003f04070 */
[----:B------:R-:W-:-:S13]  /*7810*/  ISETP.GT.U32.OR P0, PT, R21, 0xfd, P0 ;  /* 0x000000fd1500780c */ /* 0x000fda0000704470 */
[----:B------:R-:W-:Y:S01]  /*7820*/  @!P0 IMAD.MOV.U32 R18, RZ, RZ, RZ ;  /* 0x000000ffff128224 */ /* 0x000fe200078e00ff */
[----:B------:R-:W-:Y:S06]  /*7830*/  @!P0 BRA `(.L_x_127) ;  /* 0x0000000000608947 */ /* 0x000fec0003800000 */
[----:B------:R-:W-:Y:S01]  /*7840*/  IMAD.MOV.U32 R12, RZ, RZ, 0x41c80000 ;  /* 0x41c80000ff0c7424 */ /* 0x000fe200078e00ff */
[----:B------:R-:W-:-:S04]  /*7850*/  FSETP.GTU.FTZ.AND P0, PT, |R11|, +INF , PT ;  /* 0x7f8000000b00780b */ /* 0x000fc80003f1c200 */
[----:B------:R-:W-:-:S04]  /*7860*/  FSETP.GTU.FTZ.AND P1, PT, |R12|, +INF , PT ;  /* 0x7f8000000c00780b */ /* 0x000fc80003f3c200 */
[----:B------:R-:W-:-:S13]  /*7870*/  PLOP3.LUT P0, PT, P0, P1, PT, 0xf8, 0x8f ;  /* 0x00000000008f781c */ /* 0x000fda0000703f70 */
[----:B------:R-:W-:Y:S05]  /*7880*/  @P0 BRA `(.L_x_128) ;  /* 0x00000004004c0947 */ /* 0x000fea0003800000 */
[----:B------:R-:W-:-:S13]  /*7890*/  LOP3.LUT P0, RZ, R22, 0x7fffffff, R11, 0xc8, !PT ;  /* 0x7fffffff16ff7812 */ /* 0x000fda000780c80b */
[----:B------:R-:W-:Y:S05]  /*78a0*/  @!P0 BRA `(.L_x_129) ;  /* 0x00000004003c8947 */ /* 0x000fea0003800000 */
[C---:B------:R-:W-:Y:S02]  /*78b0*/  FSETP.NEU.FTZ.AND P1, PT, |R11|.reuse, +INF , PT ;  /* 0x7f8000000b00780b */ /* 0x040fe40003f3d200 */
[----:B------:R-:W-:Y:S02]  /*78c0*/  FSETP.NEU.FTZ.AND P0, PT, |R12|, +INF , PT ;  /* 0x7f8000000c00780b */ /* 0x000fe40003f1d200 */
[----:B------:R-:W-:-:S11]  /*78d0*/  FSETP.NEU.FTZ.AND P2, PT, |R11|, +INF , PT ;  /* 0x7f8000000b00780b */ /* 0x000fd60003f5d200 */
[----:B------:R-:W-:Y:S05]  /*78e0*/  @!P0 BRA !P1, `(.L_x_129) ;  /* 0x00000004002c8947 */ /* 0x000fea0004800000 */
[----:B------:R-:W-:-:S04]  /*78f0*/  LOP3.LUT P1, RZ, R11, 0x7fffffff, RZ, 0xc0, !PT ;  /* 0x7fffffff0bff7812 */ /* 0x000fc8000782c0ff */
[----:B------:R-:W-:-:S13]  /*7900*/  PLOP3.LUT P0, PT, P0, P1, PT, 0x2f, 0xf2 ;  /* 0x0000000000f2781c */ /* 0x000fda0000702577 */
[----:B------:R-:W-:Y:S05]  /*7910*/  @P0 BRA `(.L_x_130) ;  /* 0x0000000400180947 */ /* 0x000fea0003800000 */
[----:B------:R-:W-:-:S04]  /*7920*/  LOP3.LUT P0, RZ, R22, 0x7fffffff, RZ, 0xc0, !PT ;  /* 0x7fffffff16ff7812 */ /* 0x000fc8000780c0ff */
[----:B------:R-:W-:-:S13]  /*7930*/  PLOP3.LUT P0, PT, P2, P0, PT, 0x2f, 0xf2 ;  /* 0x0000000000f2781c */ /* 0x000fda0001700577 */
[----:B------:R-:W-:Y:S05]  /*7940*/  @P0 BRA `(.L_x_131) ;  /* 0x0000000400000947 */ /* 0x000fea0003800000 */
[----:B------:R-:W-:Y:S02]  /*7950*/  ISETP.GE.AND P0, PT, R21, RZ, PT ;  /* 0x000000ff1500720c */ /* 0x000fe40003f06270 */
[----:B------:R-:W-:-:S11]  /*7960*/  ISETP.GE.AND P1, PT, R19, RZ, PT ;  /* 0x000000ff1300720c */ /* 0x000fd60003f26270 */
[----:B------:R-:W-:Y:S02]  /*7970*/  @P0 IMAD.MOV.U32 R18, RZ, RZ, RZ ;  /* 0x000000ffff120224 */ /* 0x000fe400078e00ff */
[----:B------:R-:W-:Y:S01]  /*7980*/  @!P0 FFMA R11, R11, 1.84467440737095516160e+19, RZ ;  /* 0x5f8000000b0b8823 */ /* 0x000fe200000000ff */
[----:B------:R-:W-:Y:S02]  /*7990*/  @!P0 IMAD.MOV.U32 R18, RZ, RZ, -0x40 ;  /* 0xffffffc0ff128424 */ /* 0x000fe400078e00ff */
[----:B------:R-:W-:Y:S02]  /*79a0*/  @!P1 FFMA R22, R12, 1.84467440737095516160e+19, RZ ;  /* 0x5f8000000c169823 */ /* 0x000fe400000000ff */
[----:B------:R-:W-:-:S07]  /*79b0*/  @!P1 VIADD R18, R18, 0x40 ;  /* 0x0000004012129836 */ /* 0x000fce0000000000 */
.L_x_127:
[----:B------:R-:W-:Y:S01]  /*79c0*/  LEA R19, R13, 0xc0800000, 0x17 ;  /* 0xc08000000d137811 */ /* 0x000fe200078eb8ff */
[----:B------:R-:W-:Y:S01]  /*79d0*/  VIADD R20, R20, 0xffffff81 ;  /* 0xffffff8114147836 */ /* 0x000fe20000000000 */
[----:B------:R-:W-:Y:S03]  /*79e0*/  BSSY.RECONVERGENT B2, `(.L_x_132) ;  /* 0x0000035000027945 */ /* 0x000fe60003800200 */
[----:B------:R-:W-:Y:S02]  /*79f0*/  IMAD.IADD R21, R22, 0x1, -R19 ;  /* 0x0000000116157824 */ /* 0x000fe400078e0a13 */
[C---:B------:R-:W-:Y:S02]  /*7a00*/  IMAD R11, R20.reuse, -0x800000, R11 ;  /* 0xff800000140b7824 */ /* 0x040fe400078e020b */
[----:B------:R0:W1:Y:S01]  /*7a10*/  MUFU.RCP R19, R21 ;  /* 0x0000001500137308 */ /* 0x0000620000001000 */
[----:B------:R-:W-:Y:S01]  /*7a20*/  FADD.FTZ R12, -R21, -RZ ;  /* 0x800000ff150c7221 */ /* 0x000fe20000010100 */
[----:B0-----:R-:W-:-:S05]  /*7a30*/  IADD3 R21, PT, PT, R20, 0x7f, -R13 ;  /* 0x0000007f14157810 */ /* 0x001fca0007ffe80d */
[----:B------:R-:W-:Y:S02]  /*7a40*/  IMAD.IADD R21, R21, 0x1, R18 ;  /* 0x0000000115157824 */ /* 0x000fe400078e0212 */
[----:B-1----:R-:W-:-:S04]  /*7a50*/  FFMA R22, R19, R12, 1 ;  /* 0x3f80000013167423 */ /* 0x002fc8000000000c */
[----:B------:R-:W-:-:S04]  /*7a60*/  FFMA R19, R19, R22, R19 ;  /* 0x0000001613137223 */ /* 0x000fc80000000013 */
[----:B------:R-:W-:-:S04]  /*7a70*/  FFMA R22, R11, R19, RZ ;  /* 0x000000130b167223 */ /* 0x000fc800000000ff */
[----:B------:R-:W-:-:S04]  /*7a80*/  FFMA R23, R12, R22, R11 ;  /* 0x000000160c177223 */ /* 0x000fc8000000000b */
[----:B------:R-:W-:-:S04]  /*7a90*/  FFMA R22, R19, R23, R22 ;  /* 0x0000001713167223 */ /* 0x000fc80000000016 */
[----:B------:R-:W-:-:S04]  /*7aa0*/  FFMA R11, R12, R22, R11 ;  /* 0x000000160c0b7223 */ /* 0x000fc8000000000b */
[----:B------:R-:W-:-:S05]  /*7ab0*/  FFMA R12, R19, R11, R22 ;  /* 0x0000000b130c7223 */ /* 0x000fca0000000016 */
[----:B------:R-:W-:-:S04]  /*7ac0*/  SHF.R.U32.HI R13, RZ, 0x17, R12 ;  /* 0x00000017ff0d7819 */ /* 0x000fc8000001160c */
[----:B------:R-:W-:-:S05]  /*7ad0*/  LOP3.LUT R13, R13, 0xff, RZ, 0xc0, !PT ;  /* 0x000000ff0d0d7812 */ /* 0x000fca00078ec0ff */
[----:B------:R-:W-:-:S04]  /*7ae0*/  IMAD.IADD R13, R13, 0x1, R21 ;  /* 0x000000010d0d7824 */ /* 0x000fc800078e0215 */
[----:B------:R-:W-:-:S05]  /*7af0*/  VIADD R18, R13, 0xffffffff ;  /* 0xffffffff0d127836 */ /* 0x000fca0000000000 */
[----:B------:R-:W-:-:S13]  /*7b00*/  ISETP.GE.U32.AND P0, PT, R18, 0xfe, PT ;  /* 0x000000fe1200780c */ /* 0x000fda0003f06070 */
[----:B------:R-:W-:Y:S05]  /*7b10*/  @!P0 BRA `(.L_x_133) ;  /* 0x0000000000808947 */ /* 0x000fea0003800000 */
[----:B------:R-:W-:-:S13]  /*7b20*/  ISETP.GT.AND P0, PT, R13, 0xfe, PT ;  /* 0x000000fe0d00780c */ /* 0x000fda0003f04270 */
[----:B------:R-:W-:Y:S05]  /*7b30*/  @P0 BRA `(.L_x_134) ;  /* 0x00000000006c0947 */ /* 0x000fea0003800000 */
[----:B------:R-:W-:-:S13]  /*7b40*/  ISETP.GE.AND P0, PT, R13, 0x1, PT ;  /* 0x000000010d00780c */ /* 0x000fda0003f06270 */
[----:B------:R-:W-:Y:S05]  /*7b50*/  @P0 BRA `(.L_x_135) ;  /* 0x0000000000740947 */ /* 0x000fea0003800000 */
[----:B------:R-:W-:Y:S02]  /*7b60*/  ISETP.GE.AND P0, PT, R13, -0x18, PT ;  /* 0xffffffe80d00780c */ /* 0x000fe40003f06270 */
[----:B------:R-:W-:-:S11]  /*7b70*/  LOP3.LUT R12, R12, 0x80000000, RZ, 0xc0, !PT ;  /* 0x800000000c0c7812 */ /* 0x000fd600078ec0ff */
[----:B------:R-:W-:Y:S05]  /*7b80*/  @!P0 BRA `(.L_x_135) ;  /* 0x0000000000688947 */ /* 0x000fea0003800000 */
[-CC-:B------:R-:W-:Y:S01]  /*7b90*/  FFMA.RZ R18, R19, R11.reuse, R22.reuse ;  /* 0x0000000b13127223 */ /* 0x180fe2000000c016 */
[C---:B------:R-:W-:Y:S02]  /*7ba0*/  ISETP.NE.AND P2, PT, R13.reuse, RZ, PT ;  /* 0x000000ff0d00720c */ /* 0x040fe40003f45270 */
[----:B------:R-:W-:Y:S02]  /*7bb0*/  ISETP.NE.AND P1, PT, R13, RZ, PT ;  /* 0x000000ff0d00720c */ /* 0x000fe40003f25270 */
[----:B------:R-:W-:Y:S01]  /*7bc0*/  LOP3.LUT R20, R18, 0x7fffff, RZ, 0xc0, !PT ;  /* 0x007fffff12147812 */ /* 0x000fe200078ec0ff */
[CCC-:B------:R-:W-:Y:S01]  /*7bd0*/  FFMA.RP R18, R19.reuse, R11.reuse, R22.reuse ;  /* 0x0000000b13127223 */ /* 0x1c0fe20000008016 */
[----:B------:R-:W-:Y:S01]  /*7be0*/  FFMA.RM R11, R19, R11, R22 ;  /* 0x0000000b130b7223 */ /* 0x000fe20000004016 */
[----:B------:R-:W-:Y:S01]  /*7bf0*/  VIADD R19, R13, 0x20 ;  /* 0x000000200d137836 */ /* 0x000fe20000000000 */
[----:B------:R-:W-:Y:S01]  /*7c00*/  LOP3.LUT R20, R20, 0x800000, RZ, 0xfc, !PT ;  /* 0x0080000014147812 */ /* 0x000fe200078efcff */
[----:B------:R-:W-:-:S02]  /*7c10*/  IMAD.MOV R13, RZ, RZ, -R13 ;  /* 0x000000ffff0d7224 */ /* 0x000fc400078e0a0d */
[----:B------:R-:W-:Y:S02]  /*7c20*/  FSETP.NEU.FTZ.AND P0, PT, R18, R11, PT ;  /* 0x0000000b1200720b */ /* 0x000fe40003f1d000 */
[----:B------:R-:W-:Y:S02]  /*7c30*/  SHF.L.U32 R19, R20, R19, RZ ;  /* 0x0000001314137219 */ /* 0x000fe400000006ff */
[----:B------:R-:W-:Y:S02]  /*7c40*/  SEL R11, R13, RZ, P2 ;  /* 0x000000ff0d0b7207 */ /* 0x000fe40001000000 */
[----:B------:R-:W-:Y:S02]  /*7c50*/  ISETP.NE.AND P1, PT, R19, RZ, P1 ;  /* 0x000000ff1300720c */ /* 0x000fe40000f25270 */
[----:B------:R-:W-:Y:S02]  /*7c60*/  SHF.R.U32.HI R11, RZ, R11, R20 ;  /* 0x0000000bff0b7219 */ /* 0x000fe40000011614 */
[----:B------:R-:W-:-:S02]  /*7c70*/  PLOP3.LUT P0, PT, P0, P1, PT, 0xf8, 0x8f ;  /* 0x00000000008f781c */ /* 0x000fc40000703f70 */
[----:B------:R-:W-:Y:S02]  /*7c80*/  SHF.R.U32.HI R18, RZ, 0x1, R11 ;  /* 0x00000001ff127819 */ /* 0x000fe4000001160b */
[----:B------:R-:W-:-:S04]  /*7c90*/  SEL R13, RZ, 0x1, !P0 ;  /* 0x00000001ff0d7807 */ /* 0x000fc80004000000 */
[----:B------:R-:W-:-:S04]  /*7ca0*/  LOP3.LUT R20, R13, 0x1, R18, 0xf8, !PT ;  /* 0x000000010d147812 */ /* 0x000fc800078ef812 */
[----:B------:R-:W-:-:S05]  /*7cb0*/  LOP3.LUT R11, R20, R11, RZ, 0xc0, !PT ;  /* 0x0000000b140b7212 */ /* 0x000fca00078ec0ff */
[----:B------:R-:W-:-:S05]  /*7cc0*/  IMAD.IADD R11, R18, 0x1, R11 ;  /* 0x00000001120b7824 */ /* 0x000fca00078e020b */
[----:B------:R-:W-:Y:S01]  /*7cd0*/  LOP3.LUT R12, R11, R12, RZ, 0xfc, !PT ;  /* 0x0000000c0b0c7212 */ /* 0x000fe200078efcff */
[----:B------:R-:W-:Y:S06]  /*7ce0*/  BRA `(.L_x_135) ;  /* 0x0000000000107947 */ /* 0x000fec0003800000 */
.L_x_134:
[----:B------:R-:W-:-:S04]  /*7cf0*/  LOP3.LUT R12, R12, 0x80000000, RZ, 0xc0, !PT ;  /* 0x800000000c0c7812 */ /* 0x000fc800078ec0ff */
[----:B------:R-:W-:Y:S01]  /*7d00*/  LOP3.LUT R12, R12, 0x7f800000, RZ, 0xfc, !PT ;  /* 0x7f8000000c0c7812 */ /* 0x000fe200078efcff */
[----:B------:R-:W-:Y:S06]  /*7d10*/  BRA `(.L_x_135) ;  /* 0x0000000000047947 */ /* 0x000fec0003800000 */
.L_x_133:
[----:B------:R-:W-:-:S07]  /*7d20*/  IMAD R12, R21, 0x800000, R12 ;  /* 0x00800000150c7824 */ /* 0x000fce00078e020c */
.L_x_135:
[----:B------:R-:W-:Y:S05]  /*7d30*/  BSYNC.RECONVERGENT B2 ;  /* 0x0000000000027941 */ /* 0x000fea0003800200 */
.L_x_132:
[----:B------:R-:W-:Y:S05]  /*7d40*/  BRA `(.L_x_136) ;  /* 0x0000000000207947 */ /* 0x000fea0003800000 */
.L_x_131:
[----:B------:R-:W-:-:S04]  /*7d50*/  LOP3.LUT R11, R22, 0x80000000, R11, 0x48, !PT ;  /* 0x80000000160b7812 */ /* 0x000fc800078e480b */
[----:B------:R-:W-:Y:S01]  /*7d60*/  LOP3.LUT R12, R11, 0x7f800000, RZ, 0xfc, !PT ;  /* 0x7f8000000b0c7812 */ /* 0x000fe200078efcff */
[----:B------:R-:W-:Y:S06]  /*7d70*/  BRA `(.L_x_136) ;  /* 0x0000000000147947 */ /* 0x000fec0003800000 */
.L_x_130:
[----:B------:R-:W-:Y:S01]  /*7d80*/  LOP3.LUT R12, R22, 0x80000000, R11, 0x48, !PT ;  /* 0x80000000160c7812 */ /* 0x000fe200078e480b */
[----:B------:R-:W-:Y:S06]  /*7d90*/  BRA `(.L_x_136) ;  /* 0x00000000000c7947 */ /* 0x000fec0003800000 */
.L_x_129:
[----:B------:R-:W0:Y:S01]  /*7da0*/  MUFU.RSQ R12, -QNAN ;  /* 0xffc00000000c7908 */ /* 0x000e220000001400 */
[----:B------:R-:W-:Y:S05]  /*7db0*/  BRA `(.L_x_136) ;  /* 0x0000000000047947 */ /* 0x000fea0003800000 */
.L_x_128:
[----:B------:R-:W-:-:S07]  /*7dc0*/  FADD.FTZ R12, R11, R12 ;  /* 0x0000000c0b0c7221 */ /* 0x000fce0000010000 */
.L_x_136:
[----:B------:R-:W-:Y:S05]  /*7dd0*/  BSYNC.RECONVERGENT B1 ;  /* 0x0000000000017941 */ /* 0x000fea0003800200 */
.L_x_126:
[----:B0-----:R-:W-:Y:S02]  /*7de0*/  IMAD.MOV.U32 R11, RZ, RZ, R12 ;  /* 0x000000ffff0b7224 */ /* 0x001fe400078e000c */
[----:B------:R-:W-:Y:S02]  /*7df0*/  IMAD.MOV.U32 R12, RZ, RZ, R17 ;  /* 0x000000ffff0c7224 */ /* 0x000fe400078e0011 */
[----:B------:R-:W-:-:S04]  /*7e00*/  IMAD.MOV.U32 R13, RZ, RZ, 0x0 ;  /* 0x00000000ff0d7424 */ /* 0x000fc800078e00ff */
[----:B------:R-:W-:Y:S05]  /*7e10*/  RET.REL.NODEC R12 `(_Z6kernelPA28_A28_f) ;  /* 0xffffff800c787950 */ /* 0x000fea0003c3ffff */
.L_x_137:
[----:B------:R-:W-:-:S00]  /*7e20*/  BRA `(.L_x_137) ;  /* 0xfffffffc00fc7947 */ /* 0x000fc0000383ffff */
[----:B------:R-:W-:-:S00]  /*7e30*/  NOP ;  /* 0x0000000000007918 */ /* 0x000fc00000000000 */
        /* <DEDUP_REMOVED lines=12> */
.L_x_138:


//--------------------- .nv.global.init           --------------------------
	.section	.nv.global.init,"aw",@progbits
	.align	4
.nv.global.init:
	.type		mrg32k3aM1SubSeq,@object
	.size		mrg32k3aM1SubSeq,(mrg32k3aM2SubSeq - mrg32k3aM1SubSeq)
mrg32k3aM1SubSeq:
        /*0000*/ 	.byte	0x0b, 0xcc, 0xee, 0x04, 0x73, 0x29, 0x8b, 0x6f, 0xf6, 0x53, 0x03, 0xf6, 0x23, 0xf6, 0xea, 0xda
        /* <DEDUP_REMOVED lines=125> */
	.type		mrg32k3aM2SubSeq,@object
	.size		mrg32k3aM2SubSeq,(mrg32k3aM1 - mrg32k3aM2SubSeq)
mrg32k3aM2SubSeq:
        /* <DEDUP_REMOVED lines=126> */
	.type		mrg32k3aM1,@object
	.size		mrg32k3aM1,(mrg32k3aM1Seq - mrg32k3aM1)
mrg32k3aM1:
        /* <DEDUP_REMOVED lines=144> */
	.type		mrg32k3aM1Seq,@object
	.size		mrg32k3aM1Seq,(mrg32k3aM2 - mrg32k3aM1Seq)
mrg32k3aM1Seq:
        /* <DEDUP_REMOVED lines=144> */
	.type		mrg32k3aM2,@object
	.size		mrg32k3aM2,(mrg32k3aM2Seq - mrg32k3aM2)
mrg32k3aM2:
        /* <DEDUP_REMOVED lines=144> */
	.type		mrg32k3aM2Seq,@object
	.size		mrg32k3aM2Seq,(precalc_xorwow_matrix - mrg32k3aM2Seq)
mrg32k3aM2Seq:
        /* <DEDUP_REMOVED lines=144> */
	.type		precalc_xorwow_matrix,@object
	.size		precalc_xorwow_matrix,(precalc_xorwow_offset_matrix - precalc_xorwow_matrix)
precalc_xorwow_matrix:
        /* <DEDUP_REMOVED lines=6400> */
	.type		precalc_xorwow_offset_matrix,@object
	.size		precalc_xorwow_offset_matrix,($str$2 - precalc_xorwow_offset_matrix)
precalc_xorwow_offset_matrix:
        /* <DEDUP_REMOVED lines=6400> */
	.type		$str$2,@object
	.size		$str$2,($str$1 - $str$2)
$str$2:
        /*353c0*/ 	.byte	0x0a, 0x00
	.type		$str$1,@object
	.size		$str$1,($str$3 - $str$1)
$str$1:
        /*353c2*/ 	.byte	0x25, 0x2e, 0x32, 0x66, 0x20, 0x00
	.type		$str$3,@object
	.size		$str$3,($str - $str$3)
$str$3:
        /*353c8*/ 	.byte	0x0a, 0x49, 0x6e, 0x70, 0x75, 0x74, 0x3a, 0x0a, 0x00
	.type		$str,@object
	.size		$str,($str$4 - $str)
$str:
        /*353d1*/ 	.byte	0x0a, 0x46, 0x69, 0x6c, 0x74, 0x65, 0x72, 0x3a, 0x0a, 0x00
	.type		$str$4,@object
	.size		$str$4,(.L_13 - $str$4)
$str$4:
        /*353db*/ 	.byte	0x0a, 0x4f, 0x75, 0x74, 0x70, 0x75, 0x74, 0x3a, 0x0a, 0x00
.L_13:


//--------------------- .nv.shared._Z6kernelPA28_A28_f --------------------------
	.section	.nv.shared._Z6kernelPA28_A28_f,"aw",@nobits
	.sectionflags	@""
	.align	4
.nv.shared._Z6kernelPA28_A28_f:
	.zero		7360


//--------------------- .nv.shared.reserved.0     --------------------------
	.section	.nv.shared.reserved.0,"aw",@nobits
	.weak		__nv_reservedSMEM_offset_0_alias
	.size		__nv_reservedSMEM_offset_0_alias, 0, 64
	.other		__nv_reservedSMEM_offset_0_alias,@"STO_CUDA_RESERVED_SHARED STV_DEFAULT"
__nv_reservedSMEM_offset_0_alias:
	.zero		0
	.zero		64


//--------------------- .nv.constant0._Z6kernelPA28_A28_f --------------------------
	.section	.nv.constant0._Z6kernelPA28_A28_f,"a",@progbits
	.sectionflags	@""
	.align	4
.nv.constant0._Z6kernelPA28_A28_f:
	.zero		904


//--------------------- SYMBOLS --------------------------

	.type		.nv.reservedSmem.offset0,@object
	.size		.nv.reservedSmem.offset0,0x4
	.type		.nv.reservedSmem.cap,@object
	.size		.nv.reservedSmem.cap,0x4
	.type		vprintf,@function
